//
// Generated by NVIDIA NVVM Compiler
//
// Compiler Build ID: CL-36424714
// Cuda compilation tools, release 13.0, V13.0.88
// Based on NVVM 20.0.0
//

.version 9.0
.target sm_100
.address_size 64

	// .globl	_Z31matrixMulKernel_1thread1elementiiiPKfS0_Pf

.visible .entry _Z31matrixMulKernel_1thread1elementiiiPKfS0_Pf(
	.param .u32 _Z31matrixMulKernel_1thread1elementiiiPKfS0_Pf_param_0,
	.param .u32 _Z31matrixMulKernel_1thread1elementiiiPKfS0_Pf_param_1,
	.param .u32 _Z31matrixMulKernel_1thread1elementiiiPKfS0_Pf_param_2,
	.param .u64 .ptr .align 1 _Z31matrixMulKernel_1thread1elementiiiPKfS0_Pf_param_3,
	.param .u64 .ptr .align 1 _Z31matrixMulKernel_1thread1elementiiiPKfS0_Pf_param_4,
	.param .u64 .ptr .align 1 _Z31matrixMulKernel_1thread1elementiiiPKfS0_Pf_param_5
)
{
	.reg .pred 	%p<13>;
	.reg .b32 	%r<92>;
	.reg .b32 	%f<68>;
	.reg .b64 	%rd<69>;

	ld.param.u32 	%r46, [_Z31matrixMulKernel_1thread1elementiiiPKfS0_Pf_param_0];
	ld.param.u32 	%r44, [_Z31matrixMulKernel_1thread1elementiiiPKfS0_Pf_param_1];
	ld.param.u32 	%r45, [_Z31matrixMulKernel_1thread1elementiiiPKfS0_Pf_param_2];
	ld.param.u64 	%rd4, [_Z31matrixMulKernel_1thread1elementiiiPKfS0_Pf_param_3];
	ld.param.u64 	%rd5, [_Z31matrixMulKernel_1thread1elementiiiPKfS0_Pf_param_4];
	ld.param.u64 	%rd3, [_Z31matrixMulKernel_1thread1elementiiiPKfS0_Pf_param_5];
	cvta.to.global.u64 	%rd1, %rd5;
	cvta.to.global.u64 	%rd2, %rd4;
	mov.u32 	%r47, %ctaid.y;
	mov.u32 	%r48, %ntid.y;
	mov.u32 	%r49, %tid.y;
	mad.lo.s32 	%r1, %r47, %r48, %r49;
	mov.u32 	%r50, %ctaid.x;
	mov.u32 	%r51, %ntid.x;
	mul.lo.s32 	%r2, %r50, %r51;
	mov.u32 	%r3, %tid.x;
	add.s32 	%r4, %r2, %r3;
	setp.ge.u32 	%p1, %r1, %r46;
	setp.ge.u32 	%p2, %r4, %r45;
	or.pred  	%p3, %p1, %p2;
	@%p3 bra 	$L__BB0_14;
	setp.eq.s32 	%p4, %r44, 0;
	mov.f32 	%f67, 0f00000000;
	@%p4 bra 	$L__BB0_13;
	mul.lo.s32 	%r5, %r44, %r1;
	and.b32  	%r6, %r44, 7;
	setp.lt.u32 	%p5, %r44, 8;
	mov.f32 	%f67, 0f00000000;
	mov.b32 	%r90, 0;
	@%p5 bra 	$L__BB0_5;
	and.b32  	%r90, %r44, -8;
	neg.s32 	%r88, %r90;
	add.s32 	%r53, %r3, %r45;
	add.s32 	%r87, %r53, %r2;
	shl.b32 	%r10, %r45, 3;
	shl.b32 	%r54, %r45, 1;
	add.s32 	%r86, %r4, %r54;
	mad.lo.s32 	%r85, %r45, 3, %r4;
	shl.b32 	%r55, %r45, 2;
	add.s32 	%r84, %r4, %r55;
	mad.lo.s32 	%r83, %r45, 5, %r4;
	mad.lo.s32 	%r82, %r45, 6, %r4;
	mad.lo.s32 	%r81, %r45, 7, %r4;
	add.s32 	%r79, %r5, 3;
	mov.f32 	%f67, 0f00000000;
	mov.u32 	%r80, %r4;
$L__BB0_4:
	.pragma "nounroll";
	add.s32 	%r56, %r79, -3;
	mul.wide.u32 	%rd6, %r56, 4;
	add.s64 	%rd7, %rd2, %rd6;
	ld.global.f32 	%f17, [%rd7];
	mul.wide.u32 	%rd8, %r80, 4;
	add.s64 	%rd9, %rd1, %rd8;
	ld.global.f32 	%f18, [%rd9];
	fma.rn.f32 	%f19, %f17, %f18, %f67;
	add.s32 	%r57, %r79, -2;
	mul.wide.u32 	%rd10, %r57, 4;
	add.s64 	%rd11, %rd2, %rd10;
	ld.global.f32 	%f20, [%rd11];
	mul.wide.u32 	%rd12, %r87, 4;
	add.s64 	%rd13, %rd1, %rd12;
	ld.global.f32 	%f21, [%rd13];
	fma.rn.f32 	%f22, %f20, %f21, %f19;
	add.s32 	%r58, %r79, -1;
	mul.wide.u32 	%rd14, %r58, 4;
	add.s64 	%rd15, %rd2, %rd14;
	ld.global.f32 	%f23, [%rd15];
	mul.wide.u32 	%rd16, %r86, 4;
	add.s64 	%rd17, %rd1, %rd16;
	ld.global.f32 	%f24, [%rd17];
	fma.rn.f32 	%f25, %f23, %f24, %f22;
	add.s32 	%r59, %r79, 4;
	mul.wide.u32 	%rd18, %r79, 4;
	add.s64 	%rd19, %rd2, %rd18;
	ld.global.f32 	%f26, [%rd19];
	mul.wide.u32 	%rd20, %r85, 4;
	add.s64 	%rd21, %rd1, %rd20;
	ld.global.f32 	%f27, [%rd21];
	fma.rn.f32 	%f28, %f26, %f27, %f25;
	add.s32 	%r60, %r79, 1;
	mul.wide.u32 	%rd22, %r60, 4;
	add.s64 	%rd23, %rd2, %rd22;
	ld.global.f32 	%f29, [%rd23];
	mul.wide.u32 	%rd24, %r84, 4;
	add.s64 	%rd25, %rd1, %rd24;
	ld.global.f32 	%f30, [%rd25];
	fma.rn.f32 	%f31, %f29, %f30, %f28;
	add.s32 	%r61, %r79, 2;
	mul.wide.u32 	%rd26, %r61, 4;
	add.s64 	%rd27, %rd2, %rd26;
	ld.global.f32 	%f32, [%rd27];
	mul.wide.u32 	%rd28, %r83, 4;
	add.s64 	%rd29, %rd1, %rd28;
	ld.global.f32 	%f33, [%rd29];
	fma.rn.f32 	%f34, %f32, %f33, %f31;
	add.s32 	%r62, %r79, 3;
	mul.wide.u32 	%rd30, %r62, 4;
	add.s64 	%rd31, %rd2, %rd30;
	ld.global.f32 	%f35, [%rd31];
	mul.wide.u32 	%rd32, %r82, 4;
	add.s64 	%rd33, %rd1, %rd32;
	ld.global.f32 	%f36, [%rd33];
	fma.rn.f32 	%f37, %f35, %f36, %f34;
	mul.wide.u32 	%rd34, %r59, 4;
	add.s64 	%rd35, %rd2, %rd34;
	ld.global.f32 	%f38, [%rd35];
	mul.wide.u32 	%rd36, %r81, 4;
	add.s64 	%rd37, %rd1, %rd36;
	ld.global.f32 	%f39, [%rd37];
	fma.rn.f32 	%f67, %f38, %f39, %f37;
	add.s32 	%r88, %r88, 8;
	add.s32 	%r87, %r87, %r10;
	add.s32 	%r86, %r86, %r10;
	add.s32 	%r85, %r85, %r10;
	add.s32 	%r84, %r84, %r10;
	add.s32 	%r83, %r83, %r10;
	add.s32 	%r82, %r82, %r10;
	add.s32 	%r81, %r81, %r10;
	add.s32 	%r80, %r80, %r10;
	add.s32 	%r79, %r79, 8;
	setp.ne.s32 	%p6, %r88, 0;
	@%p6 bra 	$L__BB0_4;
$L__BB0_5:
	setp.eq.s32 	%p7, %r6, 0;
	@%p7 bra 	$L__BB0_13;
	and.b32  	%r39, %r44, 3;
	setp.lt.u32 	%p8, %r6, 4;
	@%p8 bra 	$L__BB0_8;
	add.s32 	%r63, %r90, %r5;
	mul.wide.u32 	%rd38, %r63, 4;
	add.s64 	%rd39, %rd2, %rd38;
	ld.global.f32 	%f41, [%rd39];
	mad.lo.s32 	%r64, %r90, %r45, %r4;
	mul.wide.u32 	%rd40, %r64, 4;
	add.s64 	%rd41, %rd1, %rd40;
	ld.global.f32 	%f42, [%rd41];
	fma.rn.f32 	%f43, %f41, %f42, %f67;
	add.s32 	%r65, %r63, 1;
	mul.wide.u32 	%rd42, %r65, 4;
	add.s64 	%rd43, %rd2, %rd42;
	ld.global.f32 	%f44, [%rd43];
	add.s32 	%r66, %r64, %r45;
	mul.wide.u32 	%rd44, %r66, 4;
	add.s64 	%rd45, %rd1, %rd44;
	ld.global.f32 	%f45, [%rd45];
	fma.rn.f32 	%f46, %f44, %f45, %f43;
	add.s32 	%r67, %r63, 2;
	mul.wide.u32 	%rd46, %r67, 4;
	add.s64 	%rd47, %rd2, %rd46;
	ld.global.f32 	%f47, [%rd47];
	add.s32 	%r68, %r66, %r45;
	mul.wide.u32 	%rd48, %r68, 4;
	add.s64 	%rd49, %rd1, %rd48;
	ld.global.f32 	%f48, [%rd49];
	fma.rn.f32 	%f49, %f47, %f48, %f46;
	add.s32 	%r69, %r63, 3;
	mul.wide.u32 	%rd50, %r69, 4;
	add.s64 	%rd51, %rd2, %rd50;
	ld.global.f32 	%f50, [%rd51];
	add.s32 	%r70, %r68, %r45;
	mul.wide.u32 	%rd52, %r70, 4;
	add.s64 	%rd53, %rd1, %rd52;
	ld.global.f32 	%f51, [%rd53];
	fma.rn.f32 	%f67, %f50, %f51, %f49;
	add.s32 	%r90, %r90, 4;
$L__BB0_8:
	setp.eq.s32 	%p9, %r39, 0;
	@%p9 bra 	$L__BB0_13;
	setp.eq.s32 	%p10, %r39, 1;
	@%p10 bra 	$L__BB0_11;
	add.s32 	%r71, %r90, %r5;
	mul.wide.u32 	%rd54, %r71, 4;
	add.s64 	%rd55, %rd2, %rd54;
	ld.global.f32 	%f53, [%rd55];
	mad.lo.s32 	%r72, %r90, %r45, %r4;
	mul.wide.u32 	%rd56, %r72, 4;
	add.s64 	%rd57, %rd1, %rd56;
	ld.global.f32 	%f54, [%rd57];
	fma.rn.f32 	%f55, %f53, %f54, %f67;
	add.s32 	%r73, %r71, 1;
	mul.wide.u32 	%rd58, %r73, 4;
	add.s64 	%rd59, %rd2, %rd58;
	ld.global.f32 	%f56, [%rd59];
	add.s32 	%r74, %r72, %r45;
	mul.wide.u32 	%rd60, %r74, 4;
	add.s64 	%rd61, %rd1, %rd60;
	ld.global.f32 	%f57, [%rd61];
	fma.rn.f32 	%f67, %f56, %f57, %f55;
	add.s32 	%r90, %r90, 2;
$L__BB0_11:
	and.b32  	%r75, %r44, 1;
	setp.eq.b32 	%p11, %r75, 1;
	not.pred 	%p12, %p11;
	@%p12 bra 	$L__BB0_13;
	add.s32 	%r76, %r90, %r5;
	mul.wide.u32 	%rd62, %r76, 4;
	add.s64 	%rd63, %rd2, %rd62;
	ld.global.f32 	%f58, [%rd63];
	mad.lo.s32 	%r77, %r90, %r45, %r4;
	mul.wide.u32 	%rd64, %r77, 4;
	add.s64 	%rd65, %rd1, %rd64;
	ld.global.f32 	%f59, [%rd65];
	fma.rn.f32 	%f67, %f58, %f59, %f67;
$L__BB0_13:
	mad.lo.s32 	%r78, %r45, %r1, %r4;
	cvta.to.global.u64 	%rd66, %rd3;
	mul.wide.u32 	%rd67, %r78, 4;
	add.s64 	%rd68, %rd66, %rd67;
	st.global.f32 	[%rd68], %f67;
$L__BB0_14:
	ret;

}
	// .globl	_Z27matrixMulKernel_1thread1rowiiiPKfS0_Pf
.visible .entry _Z27matrixMulKernel_1thread1rowiiiPKfS0_Pf(
	.param .u32 _Z27matrixMulKernel_1thread1rowiiiPKfS0_Pf_param_0,
	.param .u32 _Z27matrixMulKernel_1thread1rowiiiPKfS0_Pf_param_1,
	.param .u32 _Z27matrixMulKernel_1thread1rowiiiPKfS0_Pf_param_2,
	.param .u64 .ptr .align 1 _Z27matrixMulKernel_1thread1rowiiiPKfS0_Pf_param_3,
	.param .u64 .ptr .align 1 _Z27matrixMulKernel_1thread1rowiiiPKfS0_Pf_param_4,
	.param .u64 .ptr .align 1 _Z27matrixMulKernel_1thread1rowiiiPKfS0_Pf_param_5
)
{
	.reg .pred 	%p<21>;
	.reg .b32 	%r<136>;
	.reg .b32 	%f<67>;
	.reg .b64 	%rd<99>;

	ld.param.u32 	%r67, [_Z27matrixMulKernel_1thread1rowiiiPKfS0_Pf_param_0];
	ld.param.u32 	%r65, [_Z27matrixMulKernel_1thread1rowiiiPKfS0_Pf_param_1];
	ld.param.u32 	%r66, [_Z27matrixMulKernel_1thread1rowiiiPKfS0_Pf_param_2];
	ld.param.u64 	%rd4, [_Z27matrixMulKernel_1thread1rowiiiPKfS0_Pf_param_3];
	ld.param.u64 	%rd5, [_Z27matrixMulKernel_1thread1rowiiiPKfS0_Pf_param_4];
	ld.param.u64 	%rd6, [_Z27matrixMulKernel_1thread1rowiiiPKfS0_Pf_param_5];
	cvta.to.global.u64 	%rd1, %rd5;
	cvta.to.global.u64 	%rd2, %rd4;
	cvta.to.global.u64 	%rd3, %rd6;
	mov.u32 	%r68, %ctaid.y;
	mov.u32 	%r69, %ntid.y;
	mov.u32 	%r70, %tid.y;
	mad.lo.s32 	%r1, %r68, %r69, %r70;
	setp.ge.u32 	%p1, %r1, %r67;
	setp.eq.s32 	%p2, %r66, 0;
	or.pred  	%p3, %p1, %p2;
	@%p3 bra 	$L__BB1_26;
	setp.ne.s32 	%p4, %r65, 0;
	mul.lo.s32 	%r2, %r65, %r1;
	mul.lo.s32 	%r3, %r66, %r1;
	@%p4 bra 	$L__BB1_13;
	add.s32 	%r97, %r66, -1;
	and.b32  	%r4, %r66, 7;
	setp.lt.u32 	%p13, %r97, 7;
	mov.b32 	%r120, 0;
	@%p13 bra 	$L__BB1_5;
	and.b32  	%r120, %r66, -8;
	neg.s32 	%r118, %r120;
	add.s32 	%r117, %r3, 3;
$L__BB1_4:
	.pragma "nounroll";
	add.s32 	%r98, %r117, -3;
	mul.wide.u32 	%rd69, %r98, 4;
	add.s64 	%rd70, %rd3, %rd69;
	mov.b32 	%r99, 0;
	st.global.u32 	[%rd70], %r99;
	add.s32 	%r100, %r117, -2;
	mul.wide.u32 	%rd71, %r100, 4;
	add.s64 	%rd72, %rd3, %rd71;
	st.global.u32 	[%rd72], %r99;
	add.s32 	%r101, %r117, -1;
	mul.wide.u32 	%rd73, %r101, 4;
	add.s64 	%rd74, %rd3, %rd73;
	st.global.u32 	[%rd74], %r99;
	add.s32 	%r102, %r117, 4;
	mul.wide.u32 	%rd75, %r117, 4;
	add.s64 	%rd76, %rd3, %rd75;
	st.global.u32 	[%rd76], %r99;
	add.s32 	%r103, %r117, 1;
	mul.wide.u32 	%rd77, %r103, 4;
	add.s64 	%rd78, %rd3, %rd77;
	st.global.u32 	[%rd78], %r99;
	add.s32 	%r104, %r117, 2;
	mul.wide.u32 	%rd79, %r104, 4;
	add.s64 	%rd80, %rd3, %rd79;
	st.global.u32 	[%rd80], %r99;
	add.s32 	%r105, %r117, 3;
	mul.wide.u32 	%rd81, %r105, 4;
	add.s64 	%rd82, %rd3, %rd81;
	st.global.u32 	[%rd82], %r99;
	mul.wide.u32 	%rd83, %r102, 4;
	add.s64 	%rd84, %rd3, %rd83;
	st.global.u32 	[%rd84], %r99;
	add.s32 	%r118, %r118, 8;
	add.s32 	%r117, %r117, 8;
	setp.ne.s32 	%p14, %r118, 0;
	@%p14 bra 	$L__BB1_4;
$L__BB1_5:
	setp.eq.s32 	%p15, %r4, 0;
	@%p15 bra 	$L__BB1_26;
	and.b32  	%r13, %r66, 3;
	setp.lt.u32 	%p16, %r4, 4;
	@%p16 bra 	$L__BB1_8;
	add.s32 	%r106, %r120, %r3;
	mul.wide.u32 	%rd85, %r106, 4;
	add.s64 	%rd86, %rd3, %rd85;
	mov.b32 	%r107, 0;
	st.global.u32 	[%rd86], %r107;
	add.s32 	%r108, %r106, 1;
	mul.wide.u32 	%rd87, %r108, 4;
	add.s64 	%rd88, %rd3, %rd87;
	st.global.u32 	[%rd88], %r107;
	add.s32 	%r109, %r106, 2;
	mul.wide.u32 	%rd89, %r109, 4;
	add.s64 	%rd90, %rd3, %rd89;
	st.global.u32 	[%rd90], %r107;
	add.s32 	%r110, %r106, 3;
	mul.wide.u32 	%rd91, %r110, 4;
	add.s64 	%rd92, %rd3, %rd91;
	st.global.u32 	[%rd92], %r107;
	add.s32 	%r120, %r120, 4;
$L__BB1_8:
	setp.eq.s32 	%p17, %r13, 0;
	@%p17 bra 	$L__BB1_26;
	setp.eq.s32 	%p18, %r13, 1;
	@%p18 bra 	$L__BB1_11;
	add.s32 	%r111, %r120, %r3;
	mul.wide.u32 	%rd93, %r111, 4;
	add.s64 	%rd94, %rd3, %rd93;
	mov.b32 	%r112, 0;
	st.global.u32 	[%rd94], %r112;
	add.s32 	%r113, %r111, 1;
	mul.wide.u32 	%rd95, %r113, 4;
	add.s64 	%rd96, %rd3, %rd95;
	st.global.u32 	[%rd96], %r112;
	add.s32 	%r120, %r120, 2;
$L__BB1_11:
	and.b32  	%r114, %r66, 1;
	setp.eq.b32 	%p19, %r114, 1;
	not.pred 	%p20, %p19;
	@%p20 bra 	$L__BB1_26;
	add.s32 	%r115, %r120, %r3;
	mul.wide.u32 	%rd97, %r115, 4;
	add.s64 	%rd98, %rd3, %rd97;
	mov.b32 	%r116, 0;
	st.global.u32 	[%rd98], %r116;
	bra.uni 	$L__BB1_26;
$L__BB1_13:
	and.b32  	%r18, %r65, 7;
	and.b32  	%r19, %r65, 3;
	and.b32  	%r20, %r65, -8;
	and.b32  	%r21, %r65, 1;
	neg.s32 	%r22, %r20;
	shl.b32 	%r23, %r66, 3;
	shl.b32 	%r24, %r66, 1;
	mul.lo.s32 	%r25, %r66, 3;
	shl.b32 	%r26, %r66, 2;
	mul.lo.s32 	%r27, %r66, 5;
	mul.lo.s32 	%r28, %r66, 6;
	mul.lo.s32 	%r29, %r66, 7;
	mov.b32 	%r122, 0;
$L__BB1_14:
	setp.lt.u32 	%p5, %r65, 8;
	mov.f32 	%f66, 0f00000000;
	mov.b32 	%r134, 0;
	@%p5 bra 	$L__BB1_17;
	add.s32 	%r123, %r2, 3;
	add.s32 	%r131, %r66, %r122;
	add.s32 	%r130, %r24, %r122;
	add.s32 	%r129, %r25, %r122;
	add.s32 	%r128, %r26, %r122;
	add.s32 	%r127, %r27, %r122;
	add.s32 	%r126, %r28, %r122;
	add.s32 	%r125, %r29, %r122;
	mov.f32 	%f66, 0f00000000;
	mov.u32 	%r124, %r122;
	mov.u32 	%r132, %r22;
$L__BB1_16:
	.pragma "nounroll";
	add.s32 	%r73, %r123, -3;
	mul.wide.u32 	%rd7, %r73, 4;
	add.s64 	%rd8, %rd2, %rd7;
	ld.global.f32 	%f16, [%rd8];
	mul.wide.u32 	%rd9, %r124, 4;
	add.s64 	%rd10, %rd1, %rd9;
	ld.global.f32 	%f17, [%rd10];
	fma.rn.f32 	%f18, %f16, %f17, %f66;
	add.s32 	%r74, %r123, -2;
	mul.wide.u32 	%rd11, %r74, 4;
	add.s64 	%rd12, %rd2, %rd11;
	ld.global.f32 	%f19, [%rd12];
	mul.wide.u32 	%rd13, %r131, 4;
	add.s64 	%rd14, %rd1, %rd13;
	ld.global.f32 	%f20, [%rd14];
	fma.rn.f32 	%f21, %f19, %f20, %f18;
	add.s32 	%r75, %r123, -1;
	mul.wide.u32 	%rd15, %r75, 4;
	add.s64 	%rd16, %rd2, %rd15;
	ld.global.f32 	%f22, [%rd16];
	mul.wide.u32 	%rd17, %r130, 4;
	add.s64 	%rd18, %rd1, %rd17;
	ld.global.f32 	%f23, [%rd18];
	fma.rn.f32 	%f24, %f22, %f23, %f21;
	add.s32 	%r76, %r123, 4;
	mul.wide.u32 	%rd19, %r123, 4;
	add.s64 	%rd20, %rd2, %rd19;
	ld.global.f32 	%f25, [%rd20];
	mul.wide.u32 	%rd21, %r129, 4;
	add.s64 	%rd22, %rd1, %rd21;
	ld.global.f32 	%f26, [%rd22];
	fma.rn.f32 	%f27, %f25, %f26, %f24;
	add.s32 	%r77, %r123, 1;
	mul.wide.u32 	%rd23, %r77, 4;
	add.s64 	%rd24, %rd2, %rd23;
	ld.global.f32 	%f28, [%rd24];
	mul.wide.u32 	%rd25, %r128, 4;
	add.s64 	%rd26, %rd1, %rd25;
	ld.global.f32 	%f29, [%rd26];
	fma.rn.f32 	%f30, %f28, %f29, %f27;
	add.s32 	%r78, %r123, 2;
	mul.wide.u32 	%rd27, %r78, 4;
	add.s64 	%rd28, %rd2, %rd27;
	ld.global.f32 	%f31, [%rd28];
	mul.wide.u32 	%rd29, %r127, 4;
	add.s64 	%rd30, %rd1, %rd29;
	ld.global.f32 	%f32, [%rd30];
	fma.rn.f32 	%f33, %f31, %f32, %f30;
	add.s32 	%r79, %r123, 3;
	mul.wide.u32 	%rd31, %r79, 4;
	add.s64 	%rd32, %rd2, %rd31;
	ld.global.f32 	%f34, [%rd32];
	mul.wide.u32 	%rd33, %r126, 4;
	add.s64 	%rd34, %rd1, %rd33;
	ld.global.f32 	%f35, [%rd34];
	fma.rn.f32 	%f36, %f34, %f35, %f33;
	mul.wide.u32 	%rd35, %r76, 4;
	add.s64 	%rd36, %rd2, %rd35;
	ld.global.f32 	%f37, [%rd36];
	mul.wide.u32 	%rd37, %r125, 4;
	add.s64 	%rd38, %rd1, %rd37;
	ld.global.f32 	%f38, [%rd38];
	fma.rn.f32 	%f66, %f37, %f38, %f36;
	add.s32 	%r132, %r132, 8;
	add.s32 	%r131, %r131, %r23;
	add.s32 	%r130, %r130, %r23;
	add.s32 	%r129, %r129, %r23;
	add.s32 	%r128, %r128, %r23;
	add.s32 	%r127, %r127, %r23;
	add.s32 	%r126, %r126, %r23;
	add.s32 	%r125, %r125, %r23;
	add.s32 	%r124, %r124, %r23;
	add.s32 	%r123, %r123, 8;
	setp.ne.s32 	%p6, %r132, 0;
	mov.u32 	%r134, %r20;
	@%p6 bra 	$L__BB1_16;
$L__BB1_17:
	setp.eq.s32 	%p7, %r18, 0;
	@%p7 bra 	$L__BB1_25;
	add.s32 	%r80, %r18, -1;
	setp.lt.u32 	%p8, %r80, 3;
	@%p8 bra 	$L__BB1_20;
	add.s32 	%r81, %r134, %r2;
	mul.wide.u32 	%rd39, %r81, 4;
	add.s64 	%rd40, %rd2, %rd39;
	ld.global.f32 	%f40, [%rd40];
	mad.lo.s32 	%r82, %r134, %r66, %r122;
	mul.wide.u32 	%rd41, %r82, 4;
	add.s64 	%rd42, %rd1, %rd41;
	ld.global.f32 	%f41, [%rd42];
	fma.rn.f32 	%f42, %f40, %f41, %f66;
	add.s32 	%r83, %r81, 1;
	mul.wide.u32 	%rd43, %r83, 4;
	add.s64 	%rd44, %rd2, %rd43;
	ld.global.f32 	%f43, [%rd44];
	add.s32 	%r84, %r82, %r66;
	mul.wide.u32 	%rd45, %r84, 4;
	add.s64 	%rd46, %rd1, %rd45;
	ld.global.f32 	%f44, [%rd46];
	fma.rn.f32 	%f45, %f43, %f44, %f42;
	add.s32 	%r85, %r81, 2;
	mul.wide.u32 	%rd47, %r85, 4;
	add.s64 	%rd48, %rd2, %rd47;
	ld.global.f32 	%f46, [%rd48];
	add.s32 	%r86, %r84, %r66;
	mul.wide.u32 	%rd49, %r86, 4;
	add.s64 	%rd50, %rd1, %rd49;
	ld.global.f32 	%f47, [%rd50];
	fma.rn.f32 	%f48, %f46, %f47, %f45;
	add.s32 	%r87, %r81, 3;
	mul.wide.u32 	%rd51, %r87, 4;
	add.s64 	%rd52, %rd2, %rd51;
	ld.global.f32 	%f49, [%rd52];
	add.s32 	%r88, %r86, %r66;
	mul.wide.u32 	%rd53, %r88, 4;
	add.s64 	%rd54, %rd1, %rd53;
	ld.global.f32 	%f50, [%rd54];
	fma.rn.f32 	%f66, %f49, %f50, %f48;
	add.s32 	%r134, %r134, 4;
$L__BB1_20:
	setp.eq.s32 	%p9, %r19, 0;
	@%p9 bra 	$L__BB1_25;
	setp.eq.s32 	%p10, %r19, 1;
	@%p10 bra 	$L__BB1_23;
	add.s32 	%r89, %r134, %r2;
	mul.wide.u32 	%rd55, %r89, 4;
	add.s64 	%rd56, %rd2, %rd55;
	ld.global.f32 	%f52, [%rd56];
	mad.lo.s32 	%r90, %r134, %r66, %r122;
	mul.wide.u32 	%rd57, %r90, 4;
	add.s64 	%rd58, %rd1, %rd57;
	ld.global.f32 	%f53, [%rd58];
	fma.rn.f32 	%f54, %f52, %f53, %f66;
	add.s32 	%r91, %r89, 1;
	mul.wide.u32 	%rd59, %r91, 4;
	add.s64 	%rd60, %rd2, %rd59;
	ld.global.f32 	%f55, [%rd60];
	add.s32 	%r92, %r90, %r66;
	mul.wide.u32 	%rd61, %r92, 4;
	add.s64 	%rd62, %rd1, %rd61;
	ld.global.f32 	%f56, [%rd62];
	fma.rn.f32 	%f66, %f55, %f56, %f54;
	add.s32 	%r134, %r134, 2;
$L__BB1_23:
	setp.eq.s32 	%p11, %r21, 0;
	@%p11 bra 	$L__BB1_25;
	add.s32 	%r93, %r134, %r2;
	mul.wide.u32 	%rd63, %r93, 4;
	add.s64 	%rd64, %rd2, %rd63;
	ld.global.f32 	%f57, [%rd64];
	mad.lo.s32 	%r94, %r134, %r66, %r122;
	mul.wide.u32 	%rd65, %r94, 4;
	add.s64 	%rd66, %rd1, %rd65;
	ld.global.f32 	%f58, [%rd66];
	fma.rn.f32 	%f66, %f57, %f58, %f66;
$L__BB1_25:
	add.s32 	%r95, %r122, %r3;
	mul.wide.u32 	%rd67, %r95, 4;
	add.s64 	%rd68, %rd3, %rd67;
	st.global.f32 	[%rd68], %f66;
	add.s32 	%r122, %r122, 1;
	setp.ne.s32 	%p12, %r122, %r66;
	@%p12 bra 	$L__BB1_14;
$L__BB1_26:
	ret;

}
	// .globl	_Z30matrixMulKernel_1thread1columniiiPKfS0_Pf
.visible .entry _Z30matrixMulKernel_1thread1columniiiPKfS0_Pf(
	.param .u32 _Z30matrixMulKernel_1thread1columniiiPKfS0_Pf_param_0,
	.param .u32 _Z30matrixMulKernel_1thread1columniiiPKfS0_Pf_param_1,
	.param .u32 _Z30matrixMulKernel_1thread1columniiiPKfS0_Pf_param_2,
	.param .u64 .ptr .align 1 _Z30matrixMulKernel_1thread1columniiiPKfS0_Pf_param_3,
	.param .u64 .ptr .align 1 _Z30matrixMulKernel_1thread1columniiiPKfS0_Pf_param_4,
	.param .u64 .ptr .align 1 _Z30matrixMulKernel_1thread1columniiiPKfS0_Pf_param_5
)
{
	.reg .pred 	%p<22>;
	.reg .b32 	%r<157>;
	.reg .b32 	%f<67>;
	.reg .b64 	%rd<99>;

	ld.param.u32 	%r79, [_Z30matrixMulKernel_1thread1columniiiPKfS0_Pf_param_0];
	ld.param.u32 	%r80, [_Z30matrixMulKernel_1thread1columniiiPKfS0_Pf_param_1];
	ld.param.u32 	%r81, [_Z30matrixMulKernel_1thread1columniiiPKfS0_Pf_param_2];
	ld.param.u64 	%rd4, [_Z30matrixMulKernel_1thread1columniiiPKfS0_Pf_param_3];
	ld.param.u64 	%rd5, [_Z30matrixMulKernel_1thread1columniiiPKfS0_Pf_param_4];
	ld.param.u64 	%rd6, [_Z30matrixMulKernel_1thread1columniiiPKfS0_Pf_param_5];
	cvta.to.global.u64 	%rd1, %rd5;
	cvta.to.global.u64 	%rd2, %rd4;
	cvta.to.global.u64 	%rd3, %rd6;
	mov.u32 	%r82, %ctaid.x;
	mov.u32 	%r83, %ntid.x;
	mul.lo.s32 	%r1, %r82, %r83;
	mov.u32 	%r2, %tid.x;
	add.s32 	%r3, %r1, %r2;
	setp.ge.u32 	%p1, %r3, %r81;
	setp.eq.s32 	%p2, %r79, 0;
	or.pred  	%p3, %p1, %p2;
	@%p3 bra 	$L__BB2_26;
	setp.ne.s32 	%p4, %r80, 0;
	@%p4 bra 	$L__BB2_13;
	add.s32 	%r115, %r79, -1;
	and.b32  	%r4, %r79, 7;
	setp.lt.u32 	%p14, %r115, 7;
	mov.b32 	%r141, 0;
	@%p14 bra 	$L__BB2_5;
	and.b32  	%r141, %r79, -8;
	neg.s32 	%r139, %r141;
	add.s32 	%r116, %r2, %r81;
	add.s32 	%r138, %r116, %r1;
	shl.b32 	%r8, %r81, 3;
	shl.b32 	%r117, %r81, 1;
	add.s32 	%r137, %r3, %r117;
	mad.lo.s32 	%r136, %r81, 3, %r3;
	shl.b32 	%r118, %r81, 2;
	add.s32 	%r135, %r3, %r118;
	mad.lo.s32 	%r134, %r81, 5, %r3;
	mad.lo.s32 	%r133, %r81, 6, %r3;
	mad.lo.s32 	%r132, %r81, 7, %r3;
	mov.u32 	%r131, %r3;
$L__BB2_4:
	.pragma "nounroll";
	mul.wide.u32 	%rd69, %r131, 4;
	add.s64 	%rd70, %rd3, %rd69;
	mov.b32 	%r119, 0;
	st.global.u32 	[%rd70], %r119;
	mul.wide.u32 	%rd71, %r138, 4;
	add.s64 	%rd72, %rd3, %rd71;
	st.global.u32 	[%rd72], %r119;
	mul.wide.u32 	%rd73, %r137, 4;
	add.s64 	%rd74, %rd3, %rd73;
	st.global.u32 	[%rd74], %r119;
	mul.wide.u32 	%rd75, %r136, 4;
	add.s64 	%rd76, %rd3, %rd75;
	st.global.u32 	[%rd76], %r119;
	mul.wide.u32 	%rd77, %r135, 4;
	add.s64 	%rd78, %rd3, %rd77;
	st.global.u32 	[%rd78], %r119;
	mul.wide.u32 	%rd79, %r134, 4;
	add.s64 	%rd80, %rd3, %rd79;
	st.global.u32 	[%rd80], %r119;
	mul.wide.u32 	%rd81, %r133, 4;
	add.s64 	%rd82, %rd3, %rd81;
	st.global.u32 	[%rd82], %r119;
	mul.wide.u32 	%rd83, %r132, 4;
	add.s64 	%rd84, %rd3, %rd83;
	st.global.u32 	[%rd84], %r119;
	add.s32 	%r139, %r139, 8;
	add.s32 	%r138, %r138, %r8;
	add.s32 	%r137, %r137, %r8;
	add.s32 	%r136, %r136, %r8;
	add.s32 	%r135, %r135, %r8;
	add.s32 	%r134, %r134, %r8;
	add.s32 	%r133, %r133, %r8;
	add.s32 	%r132, %r132, %r8;
	add.s32 	%r131, %r131, %r8;
	setp.ne.s32 	%p15, %r139, 0;
	@%p15 bra 	$L__BB2_4;
$L__BB2_5:
	setp.eq.s32 	%p16, %r4, 0;
	@%p16 bra 	$L__BB2_26;
	and.b32  	%r34, %r79, 3;
	setp.lt.u32 	%p17, %r4, 4;
	@%p17 bra 	$L__BB2_8;
	mad.lo.s32 	%r120, %r141, %r81, %r3;
	mul.wide.u32 	%rd85, %r120, 4;
	add.s64 	%rd86, %rd3, %rd85;
	mov.b32 	%r121, 0;
	st.global.u32 	[%rd86], %r121;
	add.s32 	%r122, %r120, %r81;
	mul.wide.u32 	%rd87, %r122, 4;
	add.s64 	%rd88, %rd3, %rd87;
	st.global.u32 	[%rd88], %r121;
	add.s32 	%r123, %r122, %r81;
	mul.wide.u32 	%rd89, %r123, 4;
	add.s64 	%rd90, %rd3, %rd89;
	st.global.u32 	[%rd90], %r121;
	add.s32 	%r124, %r123, %r81;
	mul.wide.u32 	%rd91, %r124, 4;
	add.s64 	%rd92, %rd3, %rd91;
	st.global.u32 	[%rd92], %r121;
	add.s32 	%r141, %r141, 4;
$L__BB2_8:
	setp.eq.s32 	%p18, %r34, 0;
	@%p18 bra 	$L__BB2_26;
	setp.eq.s32 	%p19, %r34, 1;
	@%p19 bra 	$L__BB2_11;
	mad.lo.s32 	%r125, %r141, %r81, %r3;
	mul.wide.u32 	%rd93, %r125, 4;
	add.s64 	%rd94, %rd3, %rd93;
	mov.b32 	%r126, 0;
	st.global.u32 	[%rd94], %r126;
	add.s32 	%r127, %r125, %r81;
	mul.wide.u32 	%rd95, %r127, 4;
	add.s64 	%rd96, %rd3, %rd95;
	st.global.u32 	[%rd96], %r126;
	add.s32 	%r141, %r141, 2;
$L__BB2_11:
	and.b32  	%r128, %r79, 1;
	setp.eq.b32 	%p20, %r128, 1;
	not.pred 	%p21, %p20;
	@%p21 bra 	$L__BB2_26;
	mad.lo.s32 	%r129, %r141, %r81, %r3;
	mul.wide.u32 	%rd97, %r129, 4;
	add.s64 	%rd98, %rd3, %rd97;
	mov.b32 	%r130, 0;
	st.global.u32 	[%rd98], %r130;
	bra.uni 	$L__BB2_26;
$L__BB2_13:
	and.b32  	%r39, %r80, 7;
	and.b32  	%r40, %r80, -8;
	neg.s32 	%r41, %r40;
	add.s32 	%r85, %r2, %r81;
	add.s32 	%r42, %r85, %r1;
	shl.b32 	%r43, %r81, 3;
	shl.b32 	%r86, %r81, 1;
	add.s32 	%r44, %r3, %r86;
	mad.lo.s32 	%r45, %r81, 3, %r3;
	shl.b32 	%r87, %r81, 2;
	add.s32 	%r46, %r3, %r87;
	mad.lo.s32 	%r47, %r81, 5, %r3;
	mad.lo.s32 	%r48, %r81, 6, %r3;
	mad.lo.s32 	%r49, %r81, 7, %r3;
	mov.b32 	%r143, 0;
$L__BB2_14:
	setp.lt.u32 	%p5, %r80, 8;
	mul.lo.s32 	%r51, %r143, %r80;
	mov.f32 	%f66, 0f00000000;
	mov.b32 	%r155, 0;
	@%p5 bra 	$L__BB2_17;
	add.s32 	%r144, %r51, 3;
	mov.f32 	%f66, 0f00000000;
	mov.u32 	%r145, %r3;
	mov.u32 	%r146, %r49;
	mov.u32 	%r147, %r48;
	mov.u32 	%r148, %r47;
	mov.u32 	%r149, %r46;
	mov.u32 	%r150, %r45;
	mov.u32 	%r151, %r44;
	mov.u32 	%r152, %r42;
	mov.u32 	%r153, %r41;
$L__BB2_16:
	.pragma "nounroll";
	add.s32 	%r89, %r144, -3;
	mul.wide.u32 	%rd7, %r89, 4;
	add.s64 	%rd8, %rd2, %rd7;
	ld.global.f32 	%f16, [%rd8];
	mul.wide.u32 	%rd9, %r145, 4;
	add.s64 	%rd10, %rd1, %rd9;
	ld.global.f32 	%f17, [%rd10];
	fma.rn.f32 	%f18, %f16, %f17, %f66;
	add.s32 	%r90, %r144, -2;
	mul.wide.u32 	%rd11, %r90, 4;
	add.s64 	%rd12, %rd2, %rd11;
	ld.global.f32 	%f19, [%rd12];
	mul.wide.u32 	%rd13, %r152, 4;
	add.s64 	%rd14, %rd1, %rd13;
	ld.global.f32 	%f20, [%rd14];
	fma.rn.f32 	%f21, %f19, %f20, %f18;
	add.s32 	%r91, %r144, -1;
	mul.wide.u32 	%rd15, %r91, 4;
	add.s64 	%rd16, %rd2, %rd15;
	ld.global.f32 	%f22, [%rd16];
	mul.wide.u32 	%rd17, %r151, 4;
	add.s64 	%rd18, %rd1, %rd17;
	ld.global.f32 	%f23, [%rd18];
	fma.rn.f32 	%f24, %f22, %f23, %f21;
	add.s32 	%r92, %r144, 4;
	mul.wide.u32 	%rd19, %r144, 4;
	add.s64 	%rd20, %rd2, %rd19;
	ld.global.f32 	%f25, [%rd20];
	mul.wide.u32 	%rd21, %r150, 4;
	add.s64 	%rd22, %rd1, %rd21;
	ld.global.f32 	%f26, [%rd22];
	fma.rn.f32 	%f27, %f25, %f26, %f24;
	add.s32 	%r93, %r144, 1;
	mul.wide.u32 	%rd23, %r93, 4;
	add.s64 	%rd24, %rd2, %rd23;
	ld.global.f32 	%f28, [%rd24];
	mul.wide.u32 	%rd25, %r149, 4;
	add.s64 	%rd26, %rd1, %rd25;
	ld.global.f32 	%f29, [%rd26];
	fma.rn.f32 	%f30, %f28, %f29, %f27;
	add.s32 	%r94, %r144, 2;
	mul.wide.u32 	%rd27, %r94, 4;
	add.s64 	%rd28, %rd2, %rd27;
	ld.global.f32 	%f31, [%rd28];
	mul.wide.u32 	%rd29, %r148, 4;
	add.s64 	%rd30, %rd1, %rd29;
	ld.global.f32 	%f32, [%rd30];
	fma.rn.f32 	%f33, %f31, %f32, %f30;
	add.s32 	%r95, %r144, 3;
	mul.wide.u32 	%rd31, %r95, 4;
	add.s64 	%rd32, %rd2, %rd31;
	ld.global.f32 	%f34, [%rd32];
	mul.wide.u32 	%rd33, %r147, 4;
	add.s64 	%rd34, %rd1, %rd33;
	ld.global.f32 	%f35, [%rd34];
	fma.rn.f32 	%f36, %f34, %f35, %f33;
	mul.wide.u32 	%rd35, %r92, 4;
	add.s64 	%rd36, %rd2, %rd35;
	ld.global.f32 	%f37, [%rd36];
	mul.wide.u32 	%rd37, %r146, 4;
	add.s64 	%rd38, %rd1, %rd37;
	ld.global.f32 	%f38, [%rd38];
	fma.rn.f32 	%f66, %f37, %f38, %f36;
	add.s32 	%r153, %r153, 8;
	add.s32 	%r152, %r152, %r43;
	add.s32 	%r151, %r151, %r43;
	add.s32 	%r150, %r150, %r43;
	add.s32 	%r149, %r149, %r43;
	add.s32 	%r148, %r148, %r43;
	add.s32 	%r147, %r147, %r43;
	add.s32 	%r146, %r146, %r43;
	add.s32 	%r145, %r145, %r43;
	add.s32 	%r144, %r144, 8;
	setp.ne.s32 	%p6, %r153, 0;
	mov.u32 	%r155, %r40;
	@%p6 bra 	$L__BB2_16;
$L__BB2_17:
	setp.eq.s32 	%p7, %r39, 0;
	@%p7 bra 	$L__BB2_25;
	add.s32 	%r96, %r39, -1;
	setp.lt.u32 	%p8, %r96, 3;
	@%p8 bra 	$L__BB2_20;
	add.s32 	%r97, %r155, %r51;
	mul.wide.u32 	%rd39, %r97, 4;
	add.s64 	%rd40, %rd2, %rd39;
	ld.global.f32 	%f40, [%rd40];
	mad.lo.s32 	%r98, %r155, %r81, %r3;
	mul.wide.u32 	%rd41, %r98, 4;
	add.s64 	%rd42, %rd1, %rd41;
	ld.global.f32 	%f41, [%rd42];
	fma.rn.f32 	%f42, %f40, %f41, %f66;
	add.s32 	%r99, %r97, 1;
	mul.wide.u32 	%rd43, %r99, 4;
	add.s64 	%rd44, %rd2, %rd43;
	ld.global.f32 	%f43, [%rd44];
	add.s32 	%r100, %r98, %r81;
	mul.wide.u32 	%rd45, %r100, 4;
	add.s64 	%rd46, %rd1, %rd45;
	ld.global.f32 	%f44, [%rd46];
	fma.rn.f32 	%f45, %f43, %f44, %f42;
	add.s32 	%r101, %r97, 2;
	mul.wide.u32 	%rd47, %r101, 4;
	add.s64 	%rd48, %rd2, %rd47;
	ld.global.f32 	%f46, [%rd48];
	add.s32 	%r102, %r100, %r81;
	mul.wide.u32 	%rd49, %r102, 4;
	add.s64 	%rd50, %rd1, %rd49;
	ld.global.f32 	%f47, [%rd50];
	fma.rn.f32 	%f48, %f46, %f47, %f45;
	add.s32 	%r103, %r97, 3;
	mul.wide.u32 	%rd51, %r103, 4;
	add.s64 	%rd52, %rd2, %rd51;
	ld.global.f32 	%f49, [%rd52];
	add.s32 	%r104, %r102, %r81;
	mul.wide.u32 	%rd53, %r104, 4;
	add.s64 	%rd54, %rd1, %rd53;
	ld.global.f32 	%f50, [%rd54];
	fma.rn.f32 	%f66, %f49, %f50, %f48;
	add.s32 	%r155, %r155, 4;
$L__BB2_20:
	and.b32  	%r105, %r80, 3;
	setp.eq.s32 	%p9, %r105, 0;
	@%p9 bra 	$L__BB2_25;
	setp.eq.s32 	%p10, %r105, 1;
	@%p10 bra 	$L__BB2_23;
	add.s32 	%r106, %r155, %r51;
	mul.wide.u32 	%rd55, %r106, 4;
	add.s64 	%rd56, %rd2, %rd55;
	ld.global.f32 	%f52, [%rd56];
	mad.lo.s32 	%r107, %r155, %r81, %r3;
	mul.wide.u32 	%rd57, %r107, 4;
	add.s64 	%rd58, %rd1, %rd57;
	ld.global.f32 	%f53, [%rd58];
	fma.rn.f32 	%f54, %f52, %f53, %f66;
	add.s32 	%r108, %r106, 1;
	mul.wide.u32 	%rd59, %r108, 4;
	add.s64 	%rd60, %rd2, %rd59;
	ld.global.f32 	%f55, [%rd60];
	add.s32 	%r109, %r107, %r81;
	mul.wide.u32 	%rd61, %r109, 4;
	add.s64 	%rd62, %rd1, %rd61;
	ld.global.f32 	%f56, [%rd62];
	fma.rn.f32 	%f66, %f55, %f56, %f54;
	add.s32 	%r155, %r155, 2;
$L__BB2_23:
	and.b32  	%r110, %r80, 1;
	setp.eq.b32 	%p11, %r110, 1;
	not.pred 	%p12, %p11;
	@%p12 bra 	$L__BB2_25;
	add.s32 	%r111, %r155, %r51;
	mul.wide.u32 	%rd63, %r111, 4;
	add.s64 	%rd64, %rd2, %rd63;
	ld.global.f32 	%f57, [%rd64];
	mad.lo.s32 	%r112, %r155, %r81, %r3;
	mul.wide.u32 	%rd65, %r112, 4;
	add.s64 	%rd66, %rd1, %rd65;
	ld.global.f32 	%f58, [%rd66];
	fma.rn.f32 	%f66, %f57, %f58, %f66;
$L__BB2_25:
	mad.lo.s32 	%r113, %r143, %r81, %r3;
	mul.wide.u32 	%rd67, %r113, 4;
	add.s64 	%rd68, %rd3, %rd67;
	st.global.f32 	[%rd68], %f66;
	add.s32 	%r143, %r143, 1;
	setp.ne.s32 	%p13, %r143, %r79;
	@%p13 bra 	$L__BB2_14;
$L__BB2_26:
	ret;

}


// ===== COMPILED SASS (sm_100) =====

	.target	sm_100

	.elftype	@"ET_EXEC"


//--------------------- .note.nv.tkinfo           --------------------------
	.section	.note.nv.tkinfo,"",@"SHT_NOTE"
	.sectionflags	@"SHF_NOTE_NV_TKINFO"
	.tkinfo
        /*0018*/ 	.word	0x00000002
        /*0030*/ 	.string	""
        /*0030*/ 	.string	"ptxas"
        /*0030*/ 	.string	"Cuda compilation tools, release 13.0, V13.0.88"
        /*0030*/ 	.string	"Build cuda_13.0.r13.0/compiler.36424714_0"
        /*0030*/ 	.string	"-arch sm_100 -m 64 "



//--------------------- .note.nv.cuinfo           --------------------------
	.section	.note.nv.cuinfo,"",@"SHT_NOTE"
	.sectionflags	@"SHF_NOTE_NV_CUINFO"
        /*0018*/ 	.short	0x0002
        /*001a*/ 	.short	0x0064
        /*001c*/ 	.short	0x0082
	.zero		2


//--------------------- .nv.info                  --------------------------
	.section	.nv.info,"",@"SHT_CUDA_INFO"
	.align	4


	//----- nvinfo : EIATTR_REGCOUNT
	.align		4
        /*0000*/ 	.byte	0x04, 0x2f
        /*0002*/ 	.short	(.L_1 - .L_0)
	.align		4
.L_0:
        /*0004*/ 	.word	index@(_Z31matrixMulKernel_1thread1elementiiiPKfS0_Pf)
        /*0008*/ 	.word	0x00000020


	//----- nvinfo : EIATTR_FRAME_SIZE
	.align		4
.L_1:
        /*000c*/ 	.byte	0x04, 0x11
        /*000e*/ 	.short	(.L_3 - .L_2)
	.align		4
.L_2:
        /*0010*/ 	.word	index@(_Z31matrixMulKernel_1thread1elementiiiPKfS0_Pf)
        /*0014*/ 	.word	0x00000000


	//----- nvinfo : EIATTR_REGCOUNT
	.align		4
.L_3:
        /*0018*/ 	.byte	0x04, 0x2f
        /*001a*/ 	.short	(.L_5 - .L_4)
	.align		4
.L_4:
        /*001c*/ 	.word	index@(_Z27matrixMulKernel_1thread1rowiiiPKfS0_Pf)
        /*0020*/ 	.word	0x00000020


	//----- nvinfo : EIATTR_FRAME_SIZE
	.align		4
.L_5:
        /*0024*/ 	.byte	0x04, 0x11
        /*0026*/ 	.short	(.L_7 - .L_6)
	.align		4
.L_6:
        /*0028*/ 	.word	index@(_Z27matrixMulKernel_1thread1rowiiiPKfS0_Pf)
        /*002c*/ 	.word	0x00000000


	//----- nvinfo : EIATTR_REGCOUNT
	.align		4
.L_7:
        /*0030*/ 	.byte	0x04, 0x2f
        /*0032*/ 	.short	(.L_9 - .L_8)
	.align		4
.L_8:
        /*0034*/ 	.word	index@(_Z30matrixMulKernel_1thread1columniiiPKfS0_Pf)
        /*0038*/ 	.word	0x00000020


	//----- nvinfo : EIATTR_FRAME_SIZE
	.align		4
.L_9:
        /*003c*/ 	.byte	0x04, 0x11
        /*003e*/ 	.short	(.L_11 - .L_10)
	.align		4
.L_10:
        /*0040*/ 	.word	index@(_Z30matrixMulKernel_1thread1columniiiPKfS0_Pf)
        /*0044*/ 	.word	0x00000000


	//----- nvinfo : EIATTR_MIN_STACK_SIZE
	.align		4
.L_11:
        /*0048*/ 	.byte	0x04, 0x12
        /*004a*/ 	.short	(.L_13 - .L_12)
	.align		4
.L_12:
        /*004c*/ 	.word	index@(_Z30matrixMulKernel_1thread1columniiiPKfS0_Pf)
        /*0050*/ 	.word	0x00000000


	//----- nvinfo : EIATTR_MIN_STACK_SIZE
	.align		4
.L_13:
        /*0054*/ 	.byte	0x04, 0x12
        /*0056*/ 	.short	(.L_15 - .L_14)
	.align		4
.L_14:
        /*0058*/ 	.word	index@(_Z27matrixMulKernel_1thread1rowiiiPKfS0_Pf)
        /*005c*/ 	.word	0x00000000


	//----- nvinfo : EIATTR_MIN_STACK_SIZE
	.align		4
.L_15:
        /*0060*/ 	.byte	0x04, 0x12
        /*0062*/ 	.short	(.L_17 - .L_16)
	.align		4
.L_16:
        /*0064*/ 	.word	index@(_Z31matrixMulKernel_1thread1elementiiiPKfS0_Pf)
        /*0068*/ 	.word	0x00000000
.L_17:


//--------------------- .nv.compat                --------------------------
	.section	.nv.compat,"",@"SHT_CUDA_COMPAT_INFO"
	.align	4
        /*0000*/ 	.byte	0x02, 0x09, 0x00, 0x00, 0x02, 0x02, 0x01, 0x00, 0x02, 0x05, 0x05, 0x00, 0x03, 0x07, 0x01, 0x01
        /*0010*/ 	.byte	0x02, 0x03, 0x00, 0x00, 0x02, 0x06, 0x01, 0x00, 0x04, 0x0b, 0x08, 0x00, 0x09, 0x00, 0x00, 0x00
        /*0020*/ 	.byte	0x00, 0x00, 0x00, 0x00


//--------------------- .nv.info._Z30matrixMulKernel_1thread1columniiiPKfS0_Pf --------------------------
	.section	.nv.info._Z30matrixMulKernel_1thread1columniiiPKfS0_Pf,"",@"SHT_CUDA_INFO"
	.sectionflags	@""
	.align	4


	//----- nvinfo : EIATTR_CUDA_API_VERSION
	.align		4
        /*0000*/ 	.byte	0x04, 0x37
        /*0002*/ 	.short	(.L_19 - .L_18)
.L_18:
        /*0004*/ 	.word	0x00000082


	//----- nvinfo : EIATTR_KPARAM_INFO
	.align		4
.L_19:
        /*0008*/ 	.byte	0x04, 0x17
        /*000a*/ 	.short	(.L_21 - .L_20)
.L_20:
        /*000c*/ 	.word	0x00000000
        /*0010*/ 	.short	0x0005
        /*0012*/ 	.short	0x0020
        /*0014*/ 	.byte	0x00, 0xf5, 0x21, 0x00


	//----- nvinfo : EIATTR_KPARAM_INFO
	.align		4
.L_21:
        /*0018*/ 	.byte	0x04, 0x17
        /*001a*/ 	.short	(.L_23 - .L_22)
.L_22:
        /*001c*/ 	.word	0x00000000
        /*0020*/ 	.short	0x0004
        /*0022*/ 	.short	0x0018
        /*0024*/ 	.byte	0x00, 0xf5, 0x21, 0x00


	//----- nvinfo : EIATTR_KPARAM_INFO
	.align		4
.L_23:
        /*0028*/ 	.byte	0x04, 0x17
        /*002a*/ 	.short	(.L_25 - .L_24)
.L_24:
        /*002c*/ 	.word	0x00000000
        /*0030*/ 	.short	0x0003
        /*0032*/ 	.short	0x0010
        /*0034*/ 	.byte	0x00, 0xf5, 0x21, 0x00


	//----- nvinfo : EIATTR_KPARAM_INFO
	.align		4
.L_25:
        /*0038*/ 	.byte	0x04, 0x17
        /*003a*/ 	.short	(.L_27 - .L_26)
.L_26:
        /*003c*/ 	.word	0x00000000
        /*0040*/ 	.short	0x0002
        /*0042*/ 	.short	0x0008
        /*0044*/ 	.byte	0x00, 0xf0, 0x11, 0x00


	//----- nvinfo : EIATTR_KPARAM_INFO
	.align		4
.L_27:
        /*0048*/ 	.byte	0x04, 0x17
        /*004a*/ 	.short	(.L_29 - .L_28)
.L_28:
        /*004c*/ 	.word	0x00000000
        /*0050*/ 	.short	0x0001
        /*0052*/ 	.short	0x0004
        /*0054*/ 	.byte	0x00, 0xf0, 0x11, 0x00


	//----- nvinfo : EIATTR_KPARAM_INFO
	.align		4
.L_29:
        /*0058*/ 	.byte	0x04, 0x17
        /*005a*/ 	.short	(.L_31 - .L_30)
.L_30:
        /*005c*/ 	.word	0x00000000
        /*0060*/ 	.short	0x0000
        /*0062*/ 	.short	0x0000
        /*0064*/ 	.byte	0x00, 0xf0, 0x11, 0x00


	//----- nvinfo : EIATTR_SPARSE_MMA_MASK
	.align		4
.L_31:
        /*0068*/ 	.byte	0x03, 0x50
        /*006a*/ 	.short	0x0000


	//----- nvinfo : EIATTR_MAXREG_COUNT
	.align		4
        /*006c*/ 	.byte	0x03, 0x1b
        /*006e*/ 	.short	0x00ff


	//----- nvinfo : EIATTR_MERCURY_ISA_VERSION
	.align		4
        /*0070*/ 	.byte	0x03, 0x5f
        /*0072*/ 	.short	0x0101


	//----- nvinfo : EIATTR_VRC_CTA_INIT_COUNT
	.align		4
        /*0074*/ 	.byte	0x02, 0x4a
	.zero		1
	.zero		1


	//----- nvinfo : EIATTR_EXIT_INSTR_OFFSETS
	.align		4
        /*0078*/ 	.byte	0x04, 0x1c
        /*007a*/ 	.short	(.L_33 - .L_32)


	//   ....[0]....
.L_32:
        /*007c*/ 	.word	0x000000a0


	//   ....[1]....
        /*0080*/ 	.word	0x000003b0


	//   ....[2]....
        /*0084*/ 	.word	0x000004e0


	//   ....[3]....
        /*0088*/ 	.word	0x000005b0


	//   ....[4]....
        /*008c*/ 	.word	0x00000600


	//   ....[5]....
        /*0090*/ 	.word	0x00001090


	//----- nvinfo : EIATTR_CBANK_PARAM_SIZE
	.align		4
.L_33:
        /*0094*/ 	.byte	0x03, 0x19
        /*0096*/ 	.short	0x0028


	//----- nvinfo : EIATTR_PARAM_CBANK
	.align		4
        /*0098*/ 	.byte	0x04, 0x0a
        /*009a*/ 	.short	(.L_35 - .L_34)
	.align		4
.L_34:
        /*009c*/ 	.word	index@(.nv.constant0._Z30matrixMulKernel_1thread1columniiiPKfS0_Pf)
        /*00a0*/ 	.short	0x0380
        /*00a2*/ 	.short	0x0028


	//----- nvinfo : EIATTR_SW_WAR
	.align		4
.L_35:
        /*00a4*/ 	.byte	0x04, 0x36
        /*00a6*/ 	.short	(.L_37 - .L_36)
.L_36:
        /*00a8*/ 	.word	0x00000008
.L_37:


//--------------------- .nv.info._Z27matrixMulKernel_1thread1rowiiiPKfS0_Pf --------------------------
	.section	.nv.info._Z27matrixMulKernel_1thread1rowiiiPKfS0_Pf,"",@"SHT_CUDA_INFO"
	.sectionflags	@""
	.align	4


	//----- nvinfo : EIATTR_CUDA_API_VERSION
	.align		4
        /*0000*/ 	.byte	0x04, 0x37
        /*0002*/ 	.short	(.L_39 - .L_38)
.L_38:
        /*0004*/ 	.word	0x00000082


	//----- nvinfo : EIATTR_KPARAM_INFO
	.align		4
.L_39:
        /*0008*/ 	.byte	0x04, 0x17
        /*000a*/ 	.short	(.L_41 - .L_40)
.L_40:
        /*000c*/ 	.word	0x00000000
        /*0010*/ 	.short	0x0005
        /*0012*/ 	.short	0x0020
        /*0014*/ 	.byte	0x00, 0xf5, 0x21, 0x00


	//----- nvinfo : EIATTR_KPARAM_INFO
	.align		4
.L_41:
        /*0018*/ 	.byte	0x04, 0x17
        /*001a*/ 	.short	(.L_43 - .L_42)
.L_42:
        /*001c*/ 	.word	0x00000000
        /*0020*/ 	.short	0x0004
        /*0022*/ 	.short	0x0018
        /*0024*/ 	.byte	0x00, 0xf5, 0x21, 0x00


	//----- nvinfo : EIATTR_KPARAM_INFO
	.align		4
.L_43:
        /*0028*/ 	.byte	0x04, 0x17
        /*002a*/ 	.short	(.L_45 - .L_44)
.L_44:
        /*002c*/ 	.word	0x00000000
        /*0030*/ 	.short	0x0003
        /*0032*/ 	.short	0x0010
        /*0034*/ 	.byte	0x00, 0xf5, 0x21, 0x00


	//----- nvinfo : EIATTR_KPARAM_INFO
	.align		4
.L_45:
        /*0038*/ 	.byte	0x04, 0x17
        /*003a*/ 	.short	(.L_47 - .L_46)
.L_46:
        /*003c*/ 	.word	0x00000000
        /*0040*/ 	.short	0x0002
        /*0042*/ 	.short	0x0008
        /*0044*/ 	.byte	0x00, 0xf0, 0x11, 0x00


	//----- nvinfo : EIATTR_KPARAM_INFO
	.align		4
.L_47:
        /*0048*/ 	.byte	0x04, 0x17
        /*004a*/ 	.short	(.L_49 - .L_48)
.L_48:
        /*004c*/ 	.word	0x00000000
        /*0050*/ 	.short	0x0001
        /*0052*/ 	.short	0x0004
        /*0054*/ 	.byte	0x00, 0xf0, 0x11, 0x00


	//----- nvinfo : EIATTR_KPARAM_INFO
	.align		4
.L_49:
        /*0058*/ 	.byte	0x04, 0x17
        /*005a*/ 	.short	(.L_51 - .L_50)
.L_50:
        /*005c*/ 	.word	0x00000000
        /*0060*/ 	.short	0x0000
        /*0062*/ 	.short	0x0000
        /*0064*/ 	.byte	0x00, 0xf0, 0x11, 0x00


	//----- nvinfo : EIATTR_SPARSE_MMA_MASK
	.align		4
.L_51:
        /*0068*/ 	.byte	0x03, 0x50
        /*006a*/ 	.short	0x0000


	//----- nvinfo : EIATTR_MAXREG_COUNT
	.align		4
        /*006c*/ 	.byte	0x03, 0x1b
        /*006e*/ 	.short	0x00ff


	//----- nvinfo : EIATTR_MERCURY_ISA_VERSION
	.align		4
        /*0070*/ 	.byte	0x03, 0x5f
        /*0072*/ 	.short	0x0101


	//----- nvinfo : EIATTR_VRC_CTA_INIT_COUNT
	.align		4
        /*0074*/ 	.byte	0x02, 0x4a
	.zero		1
	.zero		1


	//----- nvinfo : EIATTR_EXIT_INSTR_OFFSETS
	.align		4
        /*0078*/ 	.byte	0x04, 0x1c
        /*007a*/ 	.short	(.L_53 - .L_52)


	//   ....[0]....
.L_52:
        /*007c*/ 	.word	0x00000090


	//   ....[1]....
        /*0080*/ 	.word	0x00000330


	//   ....[2]....
        /*0084*/ 	.word	0x00000460


	//   ....[3]....
        /*0088*/ 	.word	0x00000530


	//   ....[4]....
        /*008c*/ 	.word	0x00000580


	//   ....[5]....
        /*0090*/ 	.word	0x00000fa0


	//----- nvinfo : EIATTR_CBANK_PARAM_SIZE
	.align		4
.L_53:
        /*0094*/ 	.byte	0x03, 0x19
        /*0096*/ 	.short	0x0028


	//----- nvinfo : EIATTR_PARAM_CBANK
	.align		4
        /*0098*/ 	.byte	0x04, 0x0a
        /*009a*/ 	.short	(.L_55 - .L_54)
	.align		4
.L_54:
        /*009c*/ 	.word	index@(.nv.constant0._Z27matrixMulKernel_1thread1rowiiiPKfS0_Pf)
        /*00a0*/ 	.short	0x0380
        /*00a2*/ 	.short	0x0028


	//----- nvinfo : EIATTR_SW_WAR
	.align		4
.L_55:
        /*00a4*/ 	.byte	0x04, 0x36
        /*00a6*/ 	.short	(.L_57 - .L_56)
.L_56:
        /*00a8*/ 	.word	0x00000008
.L_57:


//--------------------- .nv.info._Z31matrixMulKernel_1thread1elementiiiPKfS0_Pf --------------------------
	.section	.nv.info._Z31matrixMulKernel_1thread1elementiiiPKfS0_Pf,"",@"SHT_CUDA_INFO"
	.sectionflags	@""
	.align	4


	//----- nvinfo : EIATTR_CUDA_API_VERSION
	.align		4
        /*0000*/ 	.byte	0x04, 0x37
        /*0002*/ 	.short	(.L_59 - .L_58)
.L_58:
        /*0004*/ 	.word	0x00000082


	//----- nvinfo : EIATTR_KPARAM_INFO
	.align		4
.L_59:
        /*0008*/ 	.byte	0x04, 0x17
        /*000a*/ 	.short	(.L_61 - .L_60)
.L_60:
        /*000c*/ 	.word	0x00000000
        /*0010*/ 	.short	0x0005
        /*0012*/ 	.short	0x0020
        /*0014*/ 	.byte	0x00, 0xf5, 0x21, 0x00


	//----- nvinfo : EIATTR_KPARAM_INFO
	.align		4
.L_61:
        /*0018*/ 	.byte	0x04, 0x17
        /*001a*/ 	.short	(.L_63 - .L_62)
.L_62:
        /*001c*/ 	.word	0x00000000
        /*0020*/ 	.short	0x0004
        /*0022*/ 	.short	0x0018
        /*0024*/ 	.byte	0x00, 0xf5, 0x21, 0x00


	//----- nvinfo : EIATTR_KPARAM_INFO
	.align		4
.L_63:
        /*0028*/ 	.byte	0x04, 0x17
        /*002a*/ 	.short	(.L_65 - .L_64)
.L_64:
        /*002c*/ 	.word	0x00000000
        /*0030*/ 	.short	0x0003
        /*0032*/ 	.short	0x0010
        /*0034*/ 	.byte	0x00, 0xf5, 0x21, 0x00


	//----- nvinfo : EIATTR_KPARAM_INFO
	.align		4
.L_65:
        /*0038*/ 	.byte	0x04, 0x17
        /*003a*/ 	.short	(.L_67 - .L_66)
.L_66:
        /*003c*/ 	.word	0x00000000
        /*0040*/ 	.short	0x0002
        /*0042*/ 	.short	0x0008
        /*0044*/ 	.byte	0x00, 0xf0, 0x11, 0x00


	//----- nvinfo : EIATTR_KPARAM_INFO
	.align		4
.L_67:
        /*0048*/ 	.byte	0x04, 0x17
        /*004a*/ 	.short	(.L_69 - .L_68)
.L_68:
        /*004c*/ 	.word	0x00000000
        /*0050*/ 	.short	0x0001
        /*0052*/ 	.short	0x0004
        /*0054*/ 	.byte	0x00, 0xf0, 0x11, 0x00


	//----- nvinfo : EIATTR_KPARAM_INFO
	.align		4
.L_69:
        /*0058*/ 	.byte	0x04, 0x17
        /*005a*/ 	.short	(.L_71 - .L_70)
.L_70:
        /*005c*/ 	.word	0x00000000
        /*0060*/ 	.short	0x0000
        /*0062*/ 	.short	0x0000
        /*0064*/ 	.byte	0x00, 0xf0, 0x11, 0x00


	//----- nvinfo : EIATTR_SPARSE_MMA_MASK
	.align		4
.L_71:
        /*0068*/ 	.byte	0x03, 0x50
        /*006a*/ 	.short	0x0000


	//----- nvinfo : EIATTR_MAXREG_COUNT
	.align		4
        /*006c*/ 	.byte	0x03, 0x1b
        /*006e*/ 	.short	0x00ff


	//----- nvinfo : EIATTR_MERCURY_ISA_VERSION
	.align		4
        /*0070*/ 	.byte	0x03, 0x5f
        /*0072*/ 	.short	0x0101


	//----- nvinfo : EIATTR_VRC_CTA_INIT_COUNT
	.align		4
        /*0074*/ 	.byte	0x02, 0x4a
	.zero		1
	.zero		1


	//----- nvinfo : EIATTR_EXIT_INSTR_OFFSETS
	.align		4
        /*0078*/ 	.byte	0x04, 0x1c
        /*007a*/ 	.short	(.L_73 - .L_72)


	//   ....[0]....
.L_72:
        /*007c*/ 	.word	0x000000e0


	//   ....[1]....
        /*0080*/ 	.word	0x00000a90


	//----- nvinfo : EIATTR_CBANK_PARAM_SIZE
	.align		4
.L_73:
        /*0084*/ 	.byte	0x03, 0x19
        /*0086*/ 	.short	0x0028


	//----- nvinfo : EIATTR_PARAM_CBANK
	.align		4
        /*0088*/ 	.byte	0x04, 0x0a
        /*008a*/ 	.short	(.L_75 - .L_74)
	.align		4
.L_74:
        /*008c*/ 	.word	index@(.nv.constant0._Z31matrixMulKernel_1thread1elementiiiPKfS0_Pf)
        /*0090*/ 	.short	0x0380
        /*0092*/ 	.short	0x0028


	//----- nvinfo : EIATTR_SW_WAR
	.align		4
.L_75:
        /*0094*/ 	.byte	0x04, 0x36
        /*0096*/ 	.short	(.L_77 - .L_76)
.L_76:
        /*0098*/ 	.word	0x00000008
.L_77:


//--------------------- .nv.callgraph             --------------------------
	.section	.nv.callgraph,"",@"SHT_CUDA_CALLGRAPH"
	.align	4
	.sectionentsize	8
	.align		4
        /*0000*/ 	.word	0x00000000
	.align		4
        /*0004*/ 	.word	0xffffffff
	.align		4
        /*0008*/ 	.word	0x00000000
	.align		4
        /*000c*/ 	.word	0xfffffffe
	.align		4
        /*0010*/ 	.word	0x00000000
	.align		4
        /*0014*/ 	.word	0xfffffffd
	.align		4
        /*0018*/ 	.word	0x00000000
	.align		4
        /*001c*/ 	.word	0xfffffffc


//--------------------- .text._Z30matrixMulKernel_1thread1columniiiPKfS0_Pf --------------------------
	.section	.text._Z30matrixMulKernel_1thread1columniiiPKfS0_Pf,"ax",@progbits
	.align	128
        .global         _Z30matrixMulKernel_1thread1columniiiPKfS0_Pf
        .type           _Z30matrixMulKernel_1thread1columniiiPKfS0_Pf,@function
        .size           _Z30matrixMulKernel_1thread1columniiiPKfS0_Pf,(.L_x_27 - _Z30matrixMulKernel_1thread1columniiiPKfS0_Pf)
        .other          _Z30matrixMulKernel_1thread1columniiiPKfS0_Pf,@"STO_CUDA_ENTRY STV_DEFAULT"
_Z30matrixMulKernel_1thread1columniiiPKfS0_Pf:
.text._Z30matrixMulKernel_1thread1columniiiPKfS0_Pf:
[----:B------:R-:W-:Y:S01]  /*0000*/  LDC R1, c[0x0][0x37c] ;  /* 0x0000df00ff017b82 */ /* 0x000fe20000000800 */
[----:B------:R-:W0:Y:S07]  /*0010*/  S2R R6, SR_TID.X ;  /* 0x0000000000067919 */ /* 0x000e2e0000002100 */
[----:B------:R-:W1:Y:S01]  /*0020*/  S2UR UR4, SR_CTAID.X ;  /* 0x00000000000479c3 */ /* 0x000e620000002500 */
[----:B------:R-:W1:Y:S07]  /*0030*/  LDCU UR5, c[0x0][0x360] ;  /* 0x00006c00ff0577ac */ /* 0x000e6e0008000800 */
[----:B------:R-:W2:Y:S08]  /*0040*/  LDC R2, c[0x0][0x380] ;  /* 0x0000e000ff027b82 */ /* 0x000eb00000000800 */
[----:B------:R-:W3:Y:S01]  /*0050*/  LDC R9, c[0x0][0x388] ;  /* 0x0000e200ff097b82 */ /* 0x000ee20000000800 */
[----:B-1----:R-:W-:-:S06]  /*0060*/  UIMAD UR4, UR4, UR5, URZ ;  /* 0x00000005040472a4 */ /* 0x002fcc000f8e02ff */
[----:B0-----:R-:W-:Y:S02]  /*0070*/  IADD3 R0, PT, PT, R6, UR4, RZ ;  /* 0x0000000406007c10 */ /* 0x001fe4000fffe0ff */
[----:B--2---:R-:W-:-:S04]  /*0080*/  ISETP.NE.AND P0, PT, R2, RZ, PT ;  /* 0x000000ff0200720c */ /* 0x004fc80003f05270 */
[----:B---3--:R-:W-:-:S13]  /*0090*/  ISETP.GE.U32.OR P0, PT, R0, R9, !P0 ;  /* 0x000000090000720c */ /* 0x008fda0004706470 */
[----:B------:R-:W-:Y:S05]  /*00a0*/  @P0 EXIT ;  /* 0x000000000000094d */ /* 0x000fea0003800000 */
[----:B------:R-:W0:Y:S01]  /*00b0*/  LDCU UR5, c[0x0][0x384] ;  /* 0x00007080ff0577ac */ /* 0x000e220008000800 */
[----:B------:R-:W1:Y:S01]  /*00c0*/  LDCU.64 UR8, c[0x0][0x358] ;  /* 0x00006b00ff0877ac */ /* 0x000e620008000a00 */
[----:B0-----:R-:W-:-:S09]  /*00d0*/  UISETP.NE.AND UP0, UPT, UR5, URZ, UPT ;  /* 0x000000ff0500728c */ /* 0x001fd2000bf05270 */
[----:B-1----:R-:W-:Y:S05]  /*00e0*/  BRA.U UP0, `(.L_x_0) ;  /* 0x0000000500487547 */ /* 0x002fea000b800000 */
[C---:B------:R-:W-:Y:S02]  /*00f0*/  IADD3 R4, PT, PT, R2.reuse, -0x1, RZ ;  /* 0xffffffff02047810 */ /* 0x040fe40007ffe0ff */
[----:B------:R-:W-:Y:S02]  /*0100*/  LOP3.LUT R3, R2, 0x7, RZ, 0xc0, !PT ;  /* 0x0000000702037812 */ /* 0x000fe400078ec0ff */
[----:B------:R-:W-:Y:S01]  /*0110*/  ISETP.GE.U32.AND P1, PT, R4, 0x7, PT ;  /* 0x000000070400780c */ /* 0x000fe20003f26070 */
[----:B------:R-:W-:Y:S01]  /*0120*/  HFMA2 R4, -RZ, RZ, 0, 0 ;  /* 0x00000000ff047431 */ /* 0x000fe200000001ff */
[----:B------:R-:W-:-:S11]  /*0130*/  ISETP.NE.AND P0, PT, R3, RZ, PT ;  /* 0x000000ff0300720c */ /* 0x000fd60003f05270 */
[----:B------:R-:W-:Y:S05]  /*0140*/  @!P1 BRA `(.L_x_1) ;  /* 0x0000000000989947 */ /* 0x000fea0003800000 */
[----:B------:R-:W0:Y:S01]  /*0150*/  LDC.64 R14, c[0x0][0x3a0] ;  /* 0x0000e800ff0e7b82 */ /* 0x000e220000000a00 */
[----:B------:R-:W-:Y:S01]  /*0160*/  LOP3.LUT R4, R2, 0xfffffff8, RZ, 0xc0, !PT ;  /* 0xfffffff802047812 */ /* 0x000fe200078ec0ff */
[C---:B------:R-:W-:Y:S01]  /*0170*/  IMAD R8, R9.reuse, 0x3, R0 ;  /* 0x0000000309087824 */ /* 0x040fe200078e0200 */
[C---:B------:R-:W-:Y:S01]  /*0180*/  IADD3 R13, PT, PT, R9.reuse, UR4, R6 ;  /* 0x00000004090d7c10 */ /* 0x040fe2000fffe006 */
[C-C-:B------:R-:W-:Y:S01]  /*0190*/  IMAD R12, R9.reuse, 0x5, R0.reuse ;  /* 0x00000005090c7824 */ /* 0x140fe200078e0200 */
[CC--:B------:R-:W-:Y:S01]  /*01a0*/  LEA R6, R9.reuse, R0.reuse, 0x1 ;  /* 0x0000000009067211 */ /* 0x0c0fe200078e08ff */
[C-C-:B------:R-:W-:Y:S01]  /*01b0*/  IMAD R5, R9.reuse, 0x6, R0.reuse ;  /* 0x0000000609057824 */ /* 0x140fe200078e0200 */
[CC--:B------:R-:W-:Y:S01]  /*01c0*/  LEA R10, R9.reuse, R0.reuse, 0x2 ;  /* 0x00000000090a7211 */ /* 0x0c0fe200078e10ff */
[----:B------:R-:W-:Y:S01]  /*01d0*/  IMAD R7, R9, 0x7, R0 ;  /* 0x0000000709077824 */ /* 0x000fe200078e0200 */
[----:B------:R-:W-:Y:S02]  /*01e0*/  MOV R11, R0 ;  /* 0x00000000000b7202 */ /* 0x000fe40000000f00 */
[----:B------:R-:W-:-:S07]  /*01f0*/  IADD3 R28, PT, PT, -R4, RZ, RZ ;  /* 0x000000ff041c7210 */ /* 0x000fce0007ffe1ff */
.L_x_2:
[----:B------:R-:W-:Y:S01]  /*0200*/  IADD3 R28, PT, PT, R28, 0x8, RZ ;  /* 0x000000081c1c7810 */ /* 0x000fe20007ffe0ff */
[--C-:B0-2---:R-:W-:Y:S01]  /*0210*/  IMAD.WIDE.U32 R18, R11, 0x4, R14.reuse ;  /* 0x000000040b127825 */ /* 0x105fe200078e000e */
[----:B------:R-:W-:Y:S02]  /*0220*/  LEA R11, R9, R11, 0x3 ;  /* 0x0000000b090b7211 */ /* 0x000fe400078e18ff */
[----:B------:R-:W-:Y:S01]  /*0230*/  ISETP.NE.AND P1, PT, R28, RZ, PT ;  /* 0x000000ff1c00720c */ /* 0x000fe20003f25270 */
[--C-:B------:R-:W-:Y:S01]  /*0240*/  IMAD.WIDE.U32 R16, R13, 0x4, R14.reuse ;  /* 0x000000040d107825 */ /* 0x100fe200078e000e */
[----:B------:R0:W-:Y:S01]  /*0250*/  STG.E desc[UR8][R18.64], RZ ;  /* 0x000000ff12007986 */ /* 0x0001e2000c101908 */
[C---:B------:R-:W-:Y:S02]  /*0260*/  LEA R13, R9.reuse, R13, 0x3 ;  /* 0x0000000d090d7211 */ /* 0x040fe400078e18ff */
[----:B------:R-:W-:Y:S01]  /*0270*/  IMAD.WIDE.U32 R26, R6, 0x4, R14 ;  /* 0x00000004061a7825 */ /* 0x000fe200078e000e */
[----:B------:R1:W-:Y:S01]  /*0280*/  STG.E desc[UR8][R16.64], RZ ;  /* 0x000000ff10007986 */ /* 0x0003e2000c101908 */
[----:B------:R-:W-:-:S02]  /*0290*/  LEA R6, R9, R6, 0x3 ;  /* 0x0000000609067211 */ /* 0x000fc400078e18ff */
[--C-:B------:R-:W-:Y:S01]  /*02a0*/  IMAD.WIDE.U32 R24, R8, 0x4, R14.reuse ;  /* 0x0000000408187825 */ /* 0x100fe200078e000e */
[----:B------:R2:W-:Y:S01]  /*02b0*/  STG.E desc[UR8][R26.64], RZ ;  /* 0x000000ff1a007986 */ /* 0x0005e2000c101908 */
[C---:B------:R-:W-:Y:S02]  /*02c0*/  LEA R8, R9.reuse, R8, 0x3 ;  /* 0x0000000809087211 */ /* 0x040fe400078e18ff */
[--C-:B0-----:R-:W-:Y:S01]  /*02d0*/  IMAD.WIDE.U32 R18, R12, 0x4, R14.reuse ;  /* 0x000000040c127825 */ /* 0x101fe200078e000e */
[----:B------:R2:W-:Y:S01]  /*02e0*/  STG.E desc[UR8][R24.64], RZ ;  /* 0x000000ff18007986 */ /* 0x0005e2000c101908 */
[C---:B------:R-:W-:Y:S02]  /*02f0*/  LEA R12, R9.reuse, R12, 0x3 ;  /* 0x0000000c090c7211 */ /* 0x040fe400078e18ff */
[----:B-1----:R-:W-:Y:S01]  /*0300*/  IMAD.WIDE.U32 R16, R10, 0x4, R14 ;  /* 0x000000040a107825 */ /* 0x002fe200078e000e */
[----:B------:R-:W-:-:S03]  /*0310*/  LEA R10, R9, R10, 0x3 ;  /* 0x0000000a090a7211 */ /* 0x000fc600078e18ff */
[--C-:B------:R-:W-:Y:S01]  /*0320*/  IMAD.WIDE.U32 R20, R5, 0x4, R14.reuse ;  /* 0x0000000405147825 */ /* 0x100fe200078e000e */
[----:B------:R2:W-:Y:S01]  /*0330*/  STG.E desc[UR8][R16.64], RZ ;  /* 0x000000ff10007986 */ /* 0x0005e2000c101908 */
[----:B------:R-:W-:Y:S02]  /*0340*/  LEA R5, R9, R5, 0x3 ;  /* 0x0000000509057211 */ /* 0x000fe400078e18ff */
[----:B------:R-:W-:Y:S01]  /*0350*/  IMAD.WIDE.U32 R22, R7, 0x4, R14 ;  /* 0x0000000407167825 */ /* 0x000fe200078e000e */
[----:B------:R2:W-:Y:S01]  /*0360*/  STG.E desc[UR8][R18.64], RZ ;  /* 0x000000ff12007986 */ /* 0x0005e2000c101908 */
[----:B------:R-:W-:-:S03]  /*0370*/  LEA R7, R9, R7, 0x3 ;  /* 0x0000000709077211 */ /* 0x000fc600078e18ff */
[----:B------:R2:W-:Y:S04]  /*0380*/  STG.E desc[UR8][R20.64], RZ ;  /* 0x000000ff14007986 */ /* 0x0005e8000c101908 */
[----:B------:R2:W-:Y:S01]  /*0390*/  STG.E desc[UR8][R22.64], RZ ;  /* 0x000000ff16007986 */ /* 0x0005e2000c101908 */
[----:B------:R-:W-:Y:S05]  /*03a0*/  @P1 BRA `(.L_x_2) ;  /* 0xfffffffc00941947 */ /* 0x000fea000383ffff */
.L_x_1:
[----:B------:R-:W-:Y:S05]  /*03b0*/  @!P0 EXIT ;  /* 0x000000000000894d */ /* 0x000fea0003800000 */
[----:B------:R-:W-:Y:S02]  /*03c0*/  ISETP.GE.U32.AND P0, PT, R3, 0x4, PT ;  /* 0x000000040300780c */ /* 0x000fe40003f06070 */
[----:B------:R-:W-:-:S04]  /*03d0*/  LOP3.LUT R5, R2, 0x3, RZ, 0xc0, !PT ;  /* 0x0000000302057812 */ /* 0x000fc800078ec0ff */
[----:B------:R-:W-:-:S07]  /*03e0*/  ISETP.NE.AND P1, PT, R5, RZ, PT ;  /* 0x000000ff0500720c */ /* 0x000fce0003f25270 */
[----:B------:R-:W-:Y:S06]  /*03f0*/  @!P0 BRA `(.L_x_3) ;  /* 0x0000000000388947 */ /* 0x000fec0003800000 */
[----:B------:R-:W0:Y:S01]  /*0400*/  LDC.64 R14, c[0x0][0x3a0] ;  /* 0x0000e800ff0e7b82 */ /* 0x000e220000000a00 */
[C---:B------:R-:W-:Y:S01]  /*0410*/  IMAD R6, R4.reuse, R9, R0 ;  /* 0x0000000904067224 */ /* 0x040fe200078e0200 */
[----:B------:R-:W-:-:S04]  /*0420*/  IADD3 R4, PT, PT, R4, 0x4, RZ ;  /* 0x0000000404047810 */ /* 0x000fc80007ffe0ff */
[----:B------:R-:W-:-:S04]  /*0430*/  IADD3 R10, PT, PT, R6, R9, RZ ;  /* 0x00000009060a7210 */ /* 0x000fc80007ffe0ff */
[----:B------:R-:W-:-:S04]  /*0440*/  IADD3 R12, PT, PT, R10, R9, RZ ;  /* 0x000000090a0c7210 */ /* 0x000fc80007ffe0ff */
[----:B------:R-:W-:Y:S01]  /*0450*/  IADD3 R3, PT, PT, R12, R9, RZ ;  /* 0x000000090c037210 */ /* 0x000fe20007ffe0ff */
[----:B0-----:R-:W-:-:S04]  /*0460*/  IMAD.WIDE.U32 R6, R6, 0x4, R14 ;  /* 0x0000000406067825 */ /* 0x001fc800078e000e */
[--C-:B------:R-:W-:Y:S01]  /*0470*/  IMAD.WIDE.U32 R10, R10, 0x4, R14.reuse ;  /* 0x000000040a0a7825 */ /* 0x100fe200078e000e */
[----:B------:R0:W-:Y:S03]  /*0480*/  STG.E desc[UR8][R6.64], RZ ;  /* 0x000000ff06007986 */ /* 0x0001e6000c101908 */
[--C-:B------:R-:W-:Y:S01]  /*0490*/  IMAD.WIDE.U32 R12, R12, 0x4, R14.reuse ;  /* 0x000000040c0c7825 */ /* 0x100fe200078e000e */
[----:B------:R0:W-:Y:S03]  /*04a0*/  STG.E desc[UR8][R10.64], RZ ;  /* 0x000000ff0a007986 */ /* 0x0001e6000c101908 */
[----:B------:R-:W-:Y:S01]  /*04b0*/  IMAD.WIDE.U32 R14, R3, 0x4, R14 ;  /* 0x00000004030e7825 */ /* 0x000fe200078e000e */
[----:B------:R0:W-:Y:S04]  /*04c0*/  STG.E desc[UR8][R12.64], RZ ;  /* 0x000000ff0c007986 */ /* 0x0001e8000c101908 */
[----:B------:R0:W-:Y:S02]  /*04d0*/  STG.E desc[UR8][R14.64], RZ ;  /* 0x000000ff0e007986 */ /* 0x0001e4000c101908 */
.L_x_3:
[----:B------:R-:W-:Y:S05]  /*04e0*/  @!P1 EXIT ;  /* 0x000000000000994d */ /* 0x000fea0003800000 */
[----:B------:R-:W-:Y:S02]  /*04f0*/  ISETP.NE.AND P0, PT, R5, 0x1, PT ;  /* 0x000000010500780c */ /* 0x000fe40003f05270 */
[----:B------:R-:W-:-:S04]  /*0500*/  LOP3.LUT R2, R2, 0x1, RZ, 0xc0, !PT ;  /* 0x0000000102027812 */ /* 0x000fc800078ec0ff */
[----:B------:R-:W-:-:S07]  /*0510*/  ISETP.NE.U32.AND P1, PT, R2, 0x1, PT ;  /* 0x000000010200780c */ /* 0x000fce0003f25070 */
[----:B------:R-:W-:Y:S06]  /*0520*/  @!P0 BRA `(.L_x_4) ;  /* 0x0000000000208947 */ /* 0x000fec0003800000 */
[----:B------:R-:W1:Y:S01]  /*0530*/  LDC.64 R2, c[0x0][0x3a0] ;  /* 0x0000e800ff027b82 */ /* 0x000e620000000a00 */
[C---:B0-----:R-:W-:Y:S01]  /*0540*/  IMAD R6, R4.reuse, R9, R0 ;  /* 0x0000000904067224 */ /* 0x041fe200078e0200 */
[----:B------:R-:W-:-:S04]  /*0550*/  IADD3 R4, PT, PT, R4, 0x2, RZ ;  /* 0x0000000204047810 */ /* 0x000fc80007ffe0ff */
[C---:B------:R-:W-:Y:S01]  /*0560*/  IADD3 R5, PT, PT, R6.reuse, R9, RZ ;  /* 0x0000000906057210 */ /* 0x040fe20007ffe0ff */
[----:B-1----:R-:W-:-:S04]  /*0570*/  IMAD.WIDE.U32 R6, R6, 0x4, R2 ;  /* 0x0000000406067825 */ /* 0x002fc800078e0002 */
[----:B------:R-:W-:Y:S01]  /*0580*/  IMAD.WIDE.U32 R2, R5, 0x4, R2 ;  /* 0x0000000405027825 */ /* 0x000fe200078e0002 */
[----:B------:R1:W-:Y:S04]  /*0590*/  STG.E desc[UR8][R6.64], RZ ;  /* 0x000000ff06007986 */ /* 0x0003e8000c101908 */
[----:B------:R1:W-:Y:S02]  /*05a0*/  STG.E desc[UR8][R2.64], RZ ;  /* 0x000000ff02007986 */ /* 0x0003e4000c101908 */
.L_x_4:
[----:B------:R-:W-:Y:S05]  /*05b0*/  @P1 EXIT ;  /* 0x000000000000194d */ /* 0x000fea0003800000 */
[----:B-1----:R-:W1:Y:S01]  /*05c0*/  LDC.64 R2, c[0x0][0x3a0] ;  /* 0x0000e800ff027b82 */ /* 0x002e620000000a00 */
[----:B------:R-:W-:-:S04]  /*05d0*/  IMAD R9, R4, R9, R0 ;  /* 0x0000000904097224 */ /* 0x000fc800078e0200 */
[----:B-1----:R-:W-:-:S05]  /*05e0*/  IMAD.WIDE.U32 R2, R9, 0x4, R2 ;  /* 0x0000000409027825 */ /* 0x002fca00078e0002 */
[----:B------:R-:W-:Y:S01]  /*05f0*/  STG.E desc[UR8][R2.64], RZ ;  /* 0x000000ff02007986 */ /* 0x000fe2000c101908 */
[----:B------:R-:W-:Y:S05]  /*0600*/  EXIT ;  /* 0x000000000000794d */ /* 0x000fea0003800000 */
.L_x_0:
[C---:B------:R-:W-:Y:S01]  /*0610*/  IADD3 R2, PT, PT, R9.reuse, UR4, R6 ;  /* 0x0000000409027c10 */ /* 0x040fe2000fffe006 */
[C-C-:B------:R-:W-:Y:S01]  /*0620*/  IMAD R4, R9.reuse, 0x3, R0.reuse ;  /* 0x0000000309047824 */ /* 0x140fe200078e0200 */
[CC--:B------:R-:W-:Y:S01]  /*0630*/  LEA R3, R9.reuse, R0.reuse, 0x1 ;  /* 0x0000000009037211 */ /* 0x0c0fe200078e08ff */
[C-C-:B------:R-:W-:Y:S01]  /*0640*/  IMAD R6, R9.reuse, 0x5, R0.reuse ;  /* 0x0000000509067824 */ /* 0x140fe200078e0200 */
[C---:B------:R-:W-:Y:S01]  /*0650*/  LEA R5, R9.reuse, R0, 0x2 ;  /* 0x0000000009057211 */ /* 0x040fe200078e10ff */
[C-C-:B------:R-:W-:Y:S01]  /*0660*/  IMAD R7, R9.reuse, 0x6, R0.reuse ;  /* 0x0000000609077824 */ /* 0x140fe200078e0200 */
[----:B------:R-:W-:Y:S01]  /*0670*/  ULOP3.LUT UR6, UR5, 0x7, URZ, 0xc0, !UPT ;  /* 0x0000000705067892 */ /* 0x000fe2000f8ec0ff */
[----:B------:R-:W-:Y:S01]  /*0680*/  IMAD R8, R9, 0x7, R0 ;  /* 0x0000000709087824 */ /* 0x000fe200078e0200 */
[----:B------:R-:W-:Y:S01]  /*0690*/  MOV R9, RZ ;  /* 0x000000ff00097202 */ /* 0x000fe20000000f00 */
[----:B------:R-:W-:-:S12]  /*06a0*/  ULOP3.LUT UR5, UR5, 0xfffffff8, URZ, 0xc0, !UPT ;  /* 0xfffffff805057892 */ /* 0x000fd8000f8ec0ff */
.L_x_9:
[----:B------:R-:W0:Y:S01]  /*06b0*/  LDC R10, c[0x0][0x384] ;  /* 0x0000e100ff0a7b82 */ /* 0x000e220000000800 */
[----:B------:R-:W-:Y:S01]  /*06c0*/  HFMA2 R22, -RZ, RZ, 0, 0 ;  /* 0x00000000ff167431 */ /* 0x000fe200000001ff */
[----:B------:R-:W-:Y:S02]  /*06d0*/  MOV R11, RZ ;  /* 0x000000ff000b7202 */ /* 0x000fe40000000f00 */
[----:B0-----:R-:W-:-:S13]  /*06e0*/  ISETP.GE.U32.AND P0, PT, R10, 0x8, PT ;  /* 0x000000080a00780c */ /* 0x001fda0003f06070 */
[----:B------:R-:W-:Y:S05]  /*06f0*/  @!P0 BRA `(.L_x_5) ;  /* 0x0000000400288947 */ /* 0x000fea0003800000 */
[----:B------:R-:W-:Y:S01]  /*0700*/  IMAD R21, R9, R10, 0x3 ;  /* 0x0000000309157424 */ /* 0x000fe200078e020a */
[----:B------:R-:W-:Y:S01]  /*0710*/  MOV R22, RZ ;  /* 0x000000ff00167202 */ /* 0x000fe20000000f00 */
[----:B------:R-:W-:Y:S01]  /*0720*/  IMAD.MOV.U32 R29, RZ, RZ, R6 ;  /* 0x000000ffff1d7224 */ /* 0x000fe200078e0006 */
[----:B------:R-:W-:Y:S01]  /*0730*/  MOV R23, R0 ;  /* 0x0000000000177202 */ /* 0x000fe20000000f00 */
[----:B------:R-:W-:Y:S01]  /*0740*/  UIADD3 UR4, UPT, UPT, -UR5, URZ, URZ ;  /* 0x000000ff05047290 */ /* 0x000fe2000fffe1ff */
[----:B------:R-:W-:Y:S02]  /*0750*/  MOV R25, R8 ;  /* 0x0000000800197202 */ /* 0x000fe40000000f00 */
[----:B------:R-:W-:Y:S02]  /*0760*/  MOV R27, R7 ;  /* 0x00000007001b7202 */ /* 0x000fe40000000f00 */
[----:B------:R-:W-:Y:S02]  /*0770*/  MOV R18, R5 ;  /* 0x0000000500127202 */ /* 0x000fe40000000f00 */
[----:B------:R-:W-:-:S02]  /*0780*/  MOV R20, R4 ;  /* 0x0000000400147202 */ /* 0x000fc40000000f00 */
[----:B------:R-:W-:Y:S02]  /*0790*/  MOV R11, R3 ;  /* 0x00000003000b7202 */ /* 0x000fe40000000f00 */
[----:B------:R-:W-:-:S07]  /*07a0*/  MOV R19, R2 ;  /* 0x0000000200137202 */ /* 0x000fce0000000f00 */
.L_x_6:
[----:B------:R-:W0:Y:S01]  /*07b0*/  LDC.64 R12, c[0x0][0x390] ;  /* 0x0000e400ff0c7b82 */ /* 0x000e220000000a00 */
[----:B------:R-:W-:-:S07]  /*07c0*/  IADD3 R17, PT, PT, R21, -0x3, RZ ;  /* 0xfffffffd15117810 */ /* 0x000fce0007ffe0ff */
[----:B------:R-:W1:Y:S08]  /*07d0*/  LDC.64 R14, c[0x0][0x398] ;  /* 0x0000e600ff0e7b82 */ /* 0x000e700000000a00 */
[----:B------:R-:W2:Y:S01]  /*07e0*/  LDC R28, c[0x0][0x388] ;  /* 0x0000e200ff1c7b82 */ /* 0x000ea20000000800 */
[----:B0-----:R-:W-:-:S05]  /*07f0*/  IMAD.WIDE.U32 R16, R17, 0x4, R12 ;  /* 0x0000000411107825 */ /* 0x001fca00078e000c */
[----:B------:R1:W3:Y:S02]  /*0800*/  LDG.E R24, desc[UR8][R16.64] ;  /* 0x0000000810187981 */ /* 0x0002e4000c1e1900 */
[----:B-1----:R-:W-:-:S05]  /*0810*/  IMAD.WIDE.U32 R16, R23, 0x4, R14 ;  /* 0x0000000417107825 */ /* 0x002fca00078e000e */
[----:B------:R-:W3:Y:S02]  /*0820*/  LDG.E R26, desc[UR8][R16.64] ;  /* 0x00000008101a7981 */ /* 0x000ee4000c1e1900 */
[----:B---3--:R-:W-:Y:S01]  /*0830*/  FFMA R22, R24, R26, R22 ;  /* 0x0000001a18167223 */ /* 0x008fe20000000016 */
[----:B------:R-:W-:-:S05]  /*0840*/  IADD3 R24, PT, PT, R21, -0x2, RZ ;  /* 0xfffffffe15187810 */ /* 0x000fca0007ffe0ff */
[----:B------:R-:W-:-:S05]  /*0850*/  IMAD.WIDE.U32 R16, R24, 0x4, R12 ;  /* 0x0000000418107825 */ /* 0x000fca00078e000c */
[----:B------:R0:W3:Y:S02]  /*0860*/  LDG.E R24, desc[UR8][R16.64] ;  /* 0x0000000810187981 */ /* 0x0000e4000c1e1900 */
[----:B0-----:R-:W-:-:S05]  /*0870*/  IMAD.WIDE.U32 R16, R19, 0x4, R14 ;  /* 0x0000000413107825 */ /* 0x001fca00078e000e */
[----:B------:R-:W3:Y:S02]  /*0880*/  LDG.E R26, desc[UR8][R16.64] ;  /* 0x00000008101a7981 */ /* 0x000ee4000c1e1900 */
[----:B---3--:R-:W-:Y:S01]  /*0890*/  FFMA R22, R24, R26, R22 ;  /* 0x0000001a18167223 */ /* 0x008fe20000000016 */
[----:B------:R-:W-:-:S05]  /*08a0*/  IADD3 R24, PT, PT, R21, -0x1, RZ ;  /* 0xffffffff15187810 */ /* 0x000fca0007ffe0ff */
[----:B------:R-:W-:-:S05]  /*08b0*/  IMAD.WIDE.U32 R16, R24, 0x4, R12 ;  /* 0x0000000418107825 */ /* 0x000fca00078e000c */
[----:B------:R0:W3:Y:S02]  /*08c0*/  LDG.E R24, desc[UR8][R16.64] ;  /* 0x0000000810187981 */ /* 0x0000e4000c1e1900 */
[----:B0-----:R-:W-:-:S05]  /*08d0*/  IMAD.WIDE.U32 R16, R11, 0x4, R14 ;  /* 0x000000040b107825 */ /* 0x001fca00078e000e */
[----:B------:R0:W3:Y:S02]  /*08e0*/  LDG.E R26, desc[UR8][R16.64] ;  /* 0x00000008101a7981 */ /* 0x0000e4000c1e1900 */
[----:B0-----:R-:W-:-:S04]  /*08f0*/  IMAD.WIDE.U32 R16, R21, 0x4, R12 ;  /* 0x0000000415107825 */ /* 0x001fc800078e000c */
[----:B---3--:R-:W-:Y:S02]  /*0900*/  FFMA R22, R24, R26, R22 ;  /* 0x0000001a18167223 */ /* 0x008fe40000000016 */
[----:B------:R0:W3:Y:S02]  /*0910*/  LDG.E R24, desc[UR8][R16.64] ;  /* 0x0000000810187981 */ /* 0x0000e4000c1e1900 */
[----:B0-----:R-:W-:-:S05]  /*0920*/  IMAD.WIDE.U32 R16, R20, 0x4, R14 ;  /* 0x0000000414107825 */ /* 0x001fca00078e000e */
[----:B------:R-:W3:Y:S02]  /*0930*/  LDG.E R26, desc[UR8][R16.64] ;  /* 0x00000008101a7981 */ /* 0x000ee4000c1e1900 */
[----:B---3--:R-:W-:Y:S01]  /*0940*/  FFMA R22, R24, R26, R22 ;  /* 0x0000001a18167223 */ /* 0x008fe20000000016 */
[----:B------:R-:W-:-:S05]  /*0950*/  IADD3 R24, PT, PT, R21, 0x1, RZ ;  /* 0x0000000115187810 */ /* 0x000fca0007ffe0ff */
[----:B------:R-:W-:-:S05]  /*0960*/  IMAD.WIDE.U32 R16, R24, 0x4, R12 ;  /* 0x0000000418107825 */ /* 0x000fca00078e000c */
        /* <DEDUP_REMOVED lines=11> */
[----:B------:R-:W-:Y:S01]  /*0a20*/  IMAD.WIDE.U32 R16, R24, 0x4, R12 ;  /* 0x0000000418107825 */ /* 0x000fe200078e000c */
[----:B------:R-:W-:-:S05]  /*0a30*/  IADD3 R24, PT, PT, R21, 0x4, RZ ;  /* 0x0000000415187810 */ /* 0x000fca0007ffe0ff */
[----:B------:R-:W-:Y:S01]  /*0a40*/  IMAD.WIDE.U32 R12, R24, 0x4, R12 ;  /* 0x00000004180c7825 */ /* 0x000fe200078e000c */
[----:B------:R-:W3:Y:S04]  /*0a50*/  LDG.E R17, desc[UR8][R16.64] ;  /* 0x0000000810117981 */ /* 0x000ee8000c1e1900 */
[----:B------:R0:W4:Y:S02]  /*0a60*/  LDG.E R24, desc[UR8][R12.64] ;  /* 0x000000080c187981 */ /* 0x000124000c1e1900 */
[----:B0-----:R-:W-:-:S04]  /*0a70*/  IMAD.WIDE.U32 R12, R27, 0x4, R14 ;  /* 0x000000041b0c7825 */ /* 0x001fc800078e000e */
[----:B------:R-:W-:Y:S01]  /*0a80*/  IMAD.WIDE.U32 R14, R25, 0x4, R14 ;  /* 0x00000004190e7825 */ /* 0x000fe200078e000e */
[----:B------:R-:W3:Y:S05]  /*0a90*/  LDG.E R26, desc[UR8][R12.64] ;  /* 0x000000080c1a7981 */ /* 0x000eea000c1e1900 */
[----:B------:R-:W4:Y:S01]  /*0aa0*/  LDG.E R15, desc[UR8][R14.64] ;  /* 0x000000080e0f7981 */ /* 0x000f22000c1e1900 */
[----:B------:R-:W-:Y:S01]  /*0ab0*/  UIADD3 UR4, UPT, UPT, UR4, 0x8, URZ ;  /* 0x0000000804047890 */ /* 0x000fe2000fffe0ff */
[C---:B--2---:R-:W-:Y:S01]  /*0ac0*/  LEA R19, R28.reuse, R19, 0x3 ;  /* 0x000000131c137211 */ /* 0x044fe200078e18ff */
[C---:B------:R-:W-:Y:S01]  /*0ad0*/  IMAD R29, R28.reuse, 0x8, R29 ;  /* 0x000000081c1d7824 */ /* 0x040fe200078e021d */
[C---:B------:R-:W-:Y:S01]  /*0ae0*/  LEA R11, R28.reuse, R11, 0x3 ;  /* 0x0000000b1c0b7211 */ /* 0x040fe200078e18ff */
[----:B------:R-:W-:Y:S01]  /*0af0*/  UISETP.NE.AND UP0, UPT, UR4, URZ, UPT ;  /* 0x000000ff0400728c */ /* 0x000fe2000bf05270 */
[----:B------:R-:W-:-:S02]  /*0b00*/  LEA R20, R28, R20, 0x3 ;  /* 0x000000141c147211 */ /* 0x000fc400078e18ff */
[C---:B------:R-:W-:Y:S02]  /*0b10*/  LEA R18, R28.reuse, R18, 0x3 ;  /* 0x000000121c127211 */ /* 0x040fe400078e18ff */
[C---:B------:R-:W-:Y:S02]  /*0b20*/  LEA R27, R28.reuse, R27, 0x3 ;  /* 0x0000001b1c1b7211 */ /* 0x040fe400078e18ff */
[C---:B------:R-:W-:Y:S02]  /*0b30*/  LEA R25, R28.reuse, R25, 0x3 ;  /* 0x000000191c197211 */ /* 0x040fe400078e18ff */
[----:B------:R-:W-:Y:S02]  /*0b40*/  LEA R23, R28, R23, 0x3 ;  /* 0x000000171c177211 */ /* 0x000fe400078e18ff */
[----:B------:R-:W-:Y:S01]  /*0b50*/  IADD3 R21, PT, PT, R21, 0x8, RZ ;  /* 0x0000000815157810 */ /* 0x000fe20007ffe0ff */
[----:B---3--:R-:W-:-:S04]  /*0b60*/  FFMA R22, R17, R26, R22 ;  /* 0x0000001a11167223 */ /* 0x008fc80000000016 */
[----:B----4-:R-:W-:Y:S01]  /*0b70*/  FFMA R22, R24, R15, R22 ;  /* 0x0000000f18167223 */ /* 0x010fe20000000016 */
[----:B------:R-:W-:Y:S06]  /*0b80*/  BRA.U UP0, `(.L_x_6) ;  /* 0xfffffffd00087547 */ /* 0x000fec000b83ffff */
[----:B------:R-:W-:-:S07]  /*0b90*/  MOV R11, UR5 ;  /* 0x00000005000b7c02 */ /* 0x000fce0008000f00 */
.L_x_5:
[----:B------:R-:W-:-:S09]  /*0ba0*/  UISETP.NE.AND UP0, UPT, UR6, URZ, UPT ;  /* 0x000000ff0600728c */ /* 0x000fd2000bf05270 */
[----:B------:R-:W-:Y:S05]  /*0bb0*/  BRA.U !UP0, `(.L_x_7) ;  /* 0x0000000508107547 */ /* 0x000fea000b800000 */
[----:B------:R-:W-:-:S04]  /*0bc0*/  UIADD3 UR4, UPT, UPT, UR6, -0x1, URZ ;  /* 0xffffffff06047890 */ /* 0x000fc8000fffe0ff */
[----:B------:R-:W-:-:S09]  /*0bd0*/  UISETP.GE.U32.AND UP0, UPT, UR4, 0x3, UPT ;  /* 0x000000030400788c */ /* 0x000fd2000bf06070 */
[----:B------:R-:W-:Y:S05]  /*0be0*/  BRA.U !UP0, `(.L_x_8) ;  /* 0x0000000108807547 */ /* 0x000fea000b800000 */
[----:B------:R-:W0:Y:S01]  /*0bf0*/  LDCU UR4, c[0x0][0x388] ;  /* 0x00007100ff0477ac */ /* 0x000e220008000800 */
[----:B------:R-:W1:Y:S01]  /*0c00*/  LDC.64 R14, c[0x0][0x390] ;  /* 0x0000e400ff0e7b82 */ /* 0x000e620000000a00 */
[----:B------:R-:W-:-:S05]  /*0c10*/  IMAD R17, R9, R10, R11 ;  /* 0x0000000a09117224 */ /* 0x000fca00078e020b */
[C---:B------:R-:W-:Y:S02]  /*0c20*/  IADD3 R25, PT, PT, R17.reuse, 0x1, RZ ;  /* 0x0000000111197810 */ /* 0x040fe40007ffe0ff */
[----:B------:R-:W2:Y:S01]  /*0c30*/  LDC.64 R12, c[0x0][0x398] ;  /* 0x0000e600ff0c7b82 */ /* 0x000ea20000000a00 */
[C---:B------:R-:W-:Y:S02]  /*0c40*/  IADD3 R19, PT, PT, R17.reuse, 0x2, RZ ;  /* 0x0000000211137810 */ /* 0x040fe40007ffe0ff */
[----:B------:R-:W-:Y:S01]  /*0c50*/  IADD3 R18, PT, PT, R17, 0x3, RZ ;  /* 0x0000000311127810 */ /* 0x000fe20007ffe0ff */
[----:B0-----:R-:W-:-:S05]  /*0c60*/  IMAD R21, R11, UR4, R0 ;  /* 0x000000040b157c24 */ /* 0x001fca000f8e0200 */
[----:B------:R-:W-:Y:S01]  /*0c70*/  IADD3 R29, PT, PT, R21, UR4, RZ ;  /* 0x00000004151d7c10 */ /* 0x000fe2000fffe0ff */
[----:B-1----:R-:W-:-:S04]  /*0c80*/  IMAD.WIDE.U32 R26, R17, 0x4, R14 ;  /* 0x00000004111a7825 */ /* 0x002fc800078e000e */
[--C-:B------:R-:W-:Y:S01]  /*0c90*/  IMAD.WIDE.U32 R24, R25, 0x4, R14.reuse ;  /* 0x0000000419187825 */ /* 0x100fe200078e000e */
[----:B------:R0:W3:Y:S03]  /*0ca0*/  LDG.E R23, desc[UR8][R26.64] ;  /* 0x000000081a177981 */ /* 0x0000e6000c1e1900 */
[----:B------:R-:W-:Y:S02]  /*0cb0*/  IMAD.WIDE.U32 R16, R19, 0x4, R14 ;  /* 0x0000000413107825 */ /* 0x000fe400078e000e */
[----:B------:R-:W4:Y:S02]  /*0cc0*/  LDG.E R24, desc[UR8][R24.64] ;  /* 0x0000000818187981 */ /* 0x000f24000c1e1900 */
[----:B--2---:R-:W-:Y:S02]  /*0cd0*/  IMAD.WIDE.U32 R20, R21, 0x4, R12 ;  /* 0x0000000415147825 */ /* 0x004fe400078e000c */
[----:B------:R-:W2:Y:S02]  /*0ce0*/  LDG.E R16, desc[UR8][R16.64] ;  /* 0x0000000810107981 */ /* 0x000ea4000c1e1900 */
[----:B------:R-:W-:-:S02]  /*0cf0*/  IMAD.WIDE.U32 R14, R18, 0x4, R14 ;  /* 0x00000004120e7825 */ /* 0x000fc400078e000e */
[----:B------:R-:W3:Y:S02]  /*0d00*/  LDG.E R20, desc[UR8][R20.64] ;  /* 0x0000000814147981 */ /* 0x000ee4000c1e1900 */
[C-C-:B------:R-:W-:Y:S01]  /*0d10*/  IMAD.WIDE.U32 R18, R29.reuse, 0x4, R12.reuse ;  /* 0x000000041d127825 */ /* 0x140fe200078e000c */
[----:B------:R-:W-:Y:S01]  /*0d20*/  IADD3 R29, PT, PT, R29, UR4, RZ ;  /* 0x000000041d1d7c10 */ /* 0x000fe2000fffe0ff */
[----:B------:R-:W5:Y:S03]  /*0d30*/  LDG.E R14, desc[UR8][R14.64] ;  /* 0x000000080e0e7981 */ /* 0x000f66000c1e1900 */
[C---:B------:R-:W-:Y:S01]  /*0d40*/  IADD3 R28, PT, PT, R29.reuse, UR4, RZ ;  /* 0x000000041d1c7c10 */ /* 0x040fe2000fffe0ff */
[--C-:B0-----:R-:W-:Y:S01]  /*0d50*/  IMAD.WIDE.U32 R26, R29, 0x4, R12.reuse ;  /* 0x000000041d1a7825 */ /* 0x101fe200078e000c */
[----:B------:R-:W4:Y:S03]  /*0d60*/  LDG.E R19, desc[UR8][R18.64] ;  /* 0x0000000812137981 */ /* 0x000f26000c1e1900 */
[----:B------:R-:W-:-:S02]  /*0d70*/  IMAD.WIDE.U32 R12, R28, 0x4, R12 ;  /* 0x000000041c0c7825 */ /* 0x000fc400078e000c */
[----:B------:R-:W2:Y:S04]  /*0d80*/  LDG.E R26, desc[UR8][R26.64] ;  /* 0x000000081a1a7981 */ /* 0x000ea8000c1e1900 */
[----:B------:R-:W5:Y:S01]  /*0d90*/  LDG.E R12, desc[UR8][R12.64] ;  /* 0x000000080c0c7981 */ /* 0x000f62000c1e1900 */
[----:B------:R-:W-:Y:S01]  /*0da0*/  IADD3 R11, PT, PT, R11, 0x4, RZ ;  /* 0x000000040b0b7810 */ /* 0x000fe20007ffe0ff */
[----:B---3--:R-:W-:-:S04]  /*0db0*/  FFMA R23, R23, R20, R22 ;  /* 0x0000001417177223 */ /* 0x008fc80000000016 */
[----:B----4-:R-:W-:-:S04]  /*0dc0*/  FFMA R23, R24, R19, R23 ;  /* 0x0000001318177223 */ /* 0x010fc80000000017 */
[----:B--2---:R-:W-:-:S04]  /*0dd0*/  FFMA R23, R16, R26, R23 ;  /* 0x0000001a10177223 */ /* 0x004fc80000000017 */
[----:B-----5:R-:W-:-:S07]  /*0de0*/  FFMA R22, R14, R12, R23 ;  /* 0x0000000c0e167223 */ /* 0x020fce0000000017 */
.L_x_8:
[----:B------:R-:W-:-:S13]  /*0df0*/  LOP3.LUT P0, R12, R10, 0x3, RZ, 0xc0, !PT ;  /* 0x000000030a0c7812 */ /* 0x000fda000780c0ff */
[----:B------:R-:W-:Y:S05]  /*0e00*/  @!P0 BRA `(.L_x_7) ;  /* 0x00000000007c8947 */ /* 0x000fea0003800000 */
[----:B------:R-:W-:Y:S01]  /*0e10*/  ISETP.NE.AND P0, PT, R12, 0x1, PT ;  /* 0x000000010c00780c */ /* 0x000fe20003f05270 */
[----:B------:R-:W0:Y:S01]  /*0e20*/  LDC.64 R16, c[0x0][0x398] ;  /* 0x0000e600ff107b82 */ /* 0x000e220000000a00 */
[----:B------:R-:W-:-:S04]  /*0e30*/  LOP3.LUT R12, R10, 0x1, RZ, 0xc0, !PT ;  /* 0x000000010a0c7812 */ /* 0x000fc800078ec0ff */
[----:B------:R-:W-:-:S03]  /*0e40*/  ISETP.NE.U32.AND P1, PT, R12, 0x1, PT ;  /* 0x000000010c00780c */ /* 0x000fc60003f25070 */
[----:B------:R-:W1:Y:S04]  /*0e50*/  LDC.64 R18, c[0x0][0x390] ;  /* 0x0000e400ff127b82 */ /* 0x000e680000000a00 */
[----:B------:R-:W-:-:S04]  /*0e60*/  @P0 IMAD R21, R9, R10, R11 ;  /* 0x0000000a09150224 */ /* 0x000fc800078e020b */
[----:B------:R-:W2:Y:S08]  /*0e70*/  @P0 LDC R20, c[0x0][0x388] ;  /* 0x0000e200ff140b82 */ /* 0x000eb00000000800 */
[----:B------:R-:W3:Y:S08]  /*0e80*/  @!P1 LDC R23, c[0x0][0x388] ;  /* 0x0000e200ff179b82 */ /* 0x000ef00000000800 */
[----:B------:R-:W4:Y:S08]  /*0e90*/  LDC.64 R14, c[0x0][0x390] ;  /* 0x0000e400ff0e7b82 */ /* 0x000f300000000a00 */
[----:B------:R-:W5:Y:S01]  /*0ea0*/  LDC.64 R12, c[0x0][0x398] ;  /* 0x0000e600ff0c7b82 */ /* 0x000f620000000a00 */
[----:B--2---:R-:W-:-:S05]  /*0eb0*/  @P0 IMAD R25, R11, R20, R0 ;  /* 0x000000140b190224 */ /* 0x004fca00078e0200 */
[C---:B------:R-:W-:Y:S01]  /*0ec0*/  @P0 IADD3 R27, PT, PT, R25.reuse, R20, RZ ;  /* 0x00000014191b0210 */ /* 0x040fe20007ffe0ff */
[----:B0-----:R-:W-:Y:S01]  /*0ed0*/  @P0 IMAD.WIDE.U32 R24, R25, 0x4, R16 ;  /* 0x0000000419180825 */ /* 0x001fe200078e0010 */
[----:B------:R-:W-:-:S03]  /*0ee0*/  @P0 IADD3 R11, PT, PT, R11, 0x2, RZ ;  /* 0x000000020b0b0810 */ /* 0x000fc60007ffe0ff */
[----:B------:R-:W-:Y:S01]  /*0ef0*/  @P0 IMAD.WIDE.U32 R16, R27, 0x4, R16 ;  /* 0x000000041b100825 */ /* 0x000fe200078e0010 */
[C---:B------:R-:W-:Y:S01]  /*0f00*/  @P0 IADD3 R27, PT, PT, R21.reuse, 0x1, RZ ;  /* 0x00000001151b0810 */ /* 0x040fe20007ffe0ff */
[----:B------:R-:W2:Y:S02]  /*0f10*/  @P0 LDG.E R25, desc[UR8][R24.64] ;  /* 0x0000000818190981 */ /* 0x000ea4000c1e1900 */
[--C-:B-1----:R-:W-:Y:S02]  /*0f20*/  @P0 IMAD.WIDE.U32 R20, R21, 0x4, R18.reuse ;  /* 0x0000000415140825 */ /* 0x102fe400078e0012 */
[----:B------:R-:W2:Y:S02]  /*0f30*/  @P0 LDG.E R16, desc[UR8][R16.64] ;  /* 0x0000000810100981 */ /* 0x000ea4000c1e1900 */
[----:B------:R-:W-:Y:S02]  /*0f40*/  @P0 IMAD.WIDE.U32 R18, R27, 0x4, R18 ;  /* 0x000000041b120825 */ /* 0x000fe400078e0012 */
[----:B------:R-:W2:Y:S02]  /*0f50*/  @P0 LDG.E R21, desc[UR8][R20.64] ;  /* 0x0000000814150981 */ /* 0x000ea4000c1e1900 */
[----:B------:R-:W-:-:S02]  /*0f60*/  @!P1 IMAD R27, R9, R10, R11 ;  /* 0x0000000a091b9224 */ /* 0x000fc400078e020b */
[----:B---3--:R-:W-:Y:S01]  /*0f70*/  @!P1 IMAD R23, R11, R23, R0 ;  /* 0x000000170b179224 */ /* 0x008fe200078e0200 */
[----:B------:R-:W3:Y:S01]  /*0f80*/  @P0 LDG.E R18, desc[UR8][R18.64] ;  /* 0x0000000812120981 */ /* 0x000ee2000c1e1900 */
[----:B----4-:R-:W-:-:S04]  /*0f90*/  @!P1 IMAD.WIDE.U32 R14, R27, 0x4, R14 ;  /* 0x000000041b0e9825 */ /* 0x010fc800078e000e */
[----:B-----5:R-:W-:Y:S02]  /*0fa0*/  @!P1 IMAD.WIDE.U32 R12, R23, 0x4, R12 ;  /* 0x00000004170c9825 */ /* 0x020fe400078e000c */
[----:B------:R-:W4:Y:S04]  /*0fb0*/  @!P1 LDG.E R15, desc[UR8][R14.64] ;  /* 0x000000080e0f9981 */ /* 0x000f28000c1e1900 */
[----:B------:R-:W4:Y:S01]  /*0fc0*/  @!P1 LDG.E R12, desc[UR8][R12.64] ;  /* 0x000000080c0c9981 */ /* 0x000f22000c1e1900 */
[----:B--2---:R-:W-:-:S04]  /*0fd0*/  @P0 FFMA R25, R21, R25, R22 ;  /* 0x0000001915190223 */ /* 0x004fc80000000016 */
[----:B---3--:R-:W-:-:S04]  /*0fe0*/  @P0 FFMA R22, R18, R16, R25 ;  /* 0x0000001012160223 */ /* 0x008fc80000000019 */
[----:B----4-:R-:W-:-:S07]  /*0ff0*/  @!P1 FFMA R22, R15, R12, R22 ;  /* 0x0000000c0f169223 */ /* 0x010fce0000000016 */
.L_x_7:
[----:B------:R-:W0:Y:S01]  /*1000*/  LDCU UR4, c[0x0][0x388] ;  /* 0x00007100ff0477ac */ /* 0x000e220008000800 */
[----:B------:R-:W1:Y:S01]  /*1010*/  LDC.64 R10, c[0x0][0x3a0] ;  /* 0x0000e800ff0a7b82 */ /* 0x000e620000000a00 */
[C---:B0-----:R-:W-:Y:S01]  /*1020*/  IMAD R13, R9.reuse, UR4, R0 ;  /* 0x00000004090d7c24 */ /* 0x041fe2000f8e0200 */
[----:B------:R-:W0:Y:S01]  /*1030*/  LDCU UR4, c[0x0][0x380] ;  /* 0x00007000ff0477ac */ /* 0x000e220008000800 */
[----:B------:R-:W-:Y:S02]  /*1040*/  IADD3 R9, PT, PT, R9, 0x1, RZ ;  /* 0x0000000109097810 */ /* 0x000fe40007ffe0ff */
[----:B-1----:R-:W-:-:S05]  /*1050*/  IMAD.WIDE.U32 R10, R13, 0x4, R10 ;  /* 0x000000040d0a7825 */ /* 0x002fca00078e000a */
[----:B------:R1:W-:Y:S01]  /*1060*/  STG.E desc[UR8][R10.64], R22 ;  /* 0x000000160a007986 */ /* 0x0003e2000c101908 */
[----:B0-----:R-:W-:-:S13]  /*1070*/  ISETP.NE.AND P0, PT, R9, UR4, PT ;  /* 0x0000000409007c0c */ /* 0x001fda000bf05270 */
[----:B-1----:R-:W-:Y:S05]  /*1080*/  @P0 BRA `(.L_x_9) ;  /* 0xfffffff400880947 */ /* 0x002fea000383ffff */
[----:B------:R-:W-:Y:S05]  /*1090*/  EXIT ;  /* 0x000000000000794d */ /* 0x000fea0003800000 */
.L_x_10:
[----:B------:R-:W-:-:S00]  /*10a0*/  BRA `(.L_x_10) ;  /* 0xfffffffc00fc7947 */ /* 0x000fc0000383ffff */
[----:B------:R-:W-:-:S00]  /*10b0*/  NOP ;  /* 0x0000000000007918 */ /* 0x000fc00000000000 */
        /* <DEDUP_REMOVED lines=12> */
.L_x_27:


//--------------------- .text._Z27matrixMulKernel_1thread1rowiiiPKfS0_Pf --------------------------
	.section	.text._Z27matrixMulKernel_1thread1rowiiiPKfS0_Pf,"ax",@progbits
	.align	128
        .global         _Z27matrixMulKernel_1thread1rowiiiPKfS0_Pf
        .type           _Z27matrixMulKernel_1thread1rowiiiPKfS0_Pf,@function
        .size           _Z27matrixMulKernel_1thread1rowiiiPKfS0_Pf,(.L_x_28 - _Z27matrixMulKernel_1thread1rowiiiPKfS0_Pf)
        .other          _Z27matrixMulKernel_1thread1rowiiiPKfS0_Pf,@"STO_CUDA_ENTRY STV_DEFAULT"
_Z27matrixMulKernel_1thread1rowiiiPKfS0_Pf:
.text._Z27matrixMulKernel_1thread1rowiiiPKfS0_Pf:
[----:B------:R-:W-:Y:S01]  /*0000*/  LDC R1, c[0x0][0x37c] ;  /* 0x0000df00ff017b82 */ /* 0x000fe20000000800 */
[----:B------:R-:W0:Y:S07]  /*0010*/  S2R R5, SR_TID.Y ;  /* 0x0000000000057919 */ /* 0x000e2e0000002200 */
[----:B------:R-:W0:Y:S01]  /*0020*/  S2UR UR4, SR_CTAID.Y ;  /* 0x00000000000479c3 */ /* 0x000e220000002600 */
[----:B------:R-:W1:Y:S07]  /*0030*/  LDCU UR5, c[0x0][0x380] ;  /* 0x00007000ff0577ac */ /* 0x000e6e0008000800 */
[----:B------:R-:W0:Y:S08]  /*0040*/  LDC R0, c[0x0][0x364] ;  /* 0x0000d900ff007b82 */ /* 0x000e300000000800 */
[----:B------:R-:W2:Y:S01]  /*0050*/  LDC R3, c[0x0][0x388] ;  /* 0x0000e200ff037b82 */ /* 0x000ea20000000800 */
[----:B0-----:R-:W-:Y:S01]  /*0060*/  IMAD R0, R0, UR4, R5 ;  /* 0x0000000400007c24 */ /* 0x001fe2000f8e0205 */
[----:B--2---:R-:W-:-:S04]  /*0070*/  ISETP.NE.AND P0, PT, R3, RZ, PT ;  /* 0x000000ff0300720c */ /* 0x004fc80003f05270 */
[----:B-1----:R-:W-:-:S13]  /*0080*/  ISETP.GE.U32.OR P0, PT, R0, UR5, !P0 ;  /* 0x0000000500007c0c */ /* 0x002fda000c706470 */
[----:B------:R-:W-:Y:S05]  /*0090*/  @P0 EXIT ;  /* 0x000000000000094d */ /* 0x000fea0003800000 */
[----:B------:R-:W0:Y:S01]  /*00a0*/  LDC R4, c[0x0][0x384] ;  /* 0x0000e100ff047b82 */ /* 0x000e220000000800 */
[----:B------:R-:W1:Y:S01]  /*00b0*/  LDCU.64 UR4, c[0x0][0x358] ;  /* 0x00006b00ff0477ac */ /* 0x000e620008000a00 */
[----:B0-----:R-:W-:-:S13]  /*00c0*/  ISETP.NE.AND P0, PT, R4, RZ, PT ;  /* 0x000000ff0400720c */ /* 0x001fda0003f05270 */
[----:B-1----:R-:W-:Y:S05]  /*00d0*/  @P0 BRA `(.L_x_11) ;  /* 0x00000004002c0947 */ /* 0x002fea0003800000 */
        /* <DEDUP_REMOVED lines=8> */
[----:B------:R-:W-:-:S03]  /*0160*/  IMAD R7, R0, R3, 0x3 ;  /* 0x0000000300077424 */ /* 0x000fc600078e0203 */
[----:B------:R-:W-:-:S07]  /*0170*/  IADD3 R6, PT, PT, -R2, RZ, RZ ;  /* 0x000000ff02067210 */ /* 0x000fce0007ffe1ff */
.L_x_13:
[C---:B-1----:R-:W-:Y:S01]  /*0180*/  IADD3 R13, PT, PT, R7.reuse, -0x3, RZ ;  /* 0xfffffffd070d7810 */ /* 0x042fe20007ffe0ff */
[C-C-:B0-----:R-:W-:Y:S01]  /*0190*/  IMAD.WIDE.U32 R8, R7.reuse, 0x4, R4.reuse ;  /* 0x0000000407087825 */ /* 0x141fe200078e0004 */
[----:B------:R-:W-:Y:S02]  /*01a0*/  IADD3 R15, PT, PT, R7, -0x2, RZ ;  /* 0xfffffffe070f7810 */ /* 0x000fe40007ffe0ff */
[----:B------:R-:W-:Y:S01]  /*01b0*/  IADD3 R6, PT, PT, R6, 0x8, RZ ;  /* 0x0000000806067810 */ /* 0x000fe20007ffe0ff */
[--C-:B------:R-:W-:Y:S01]  /*01c0*/  IMAD.WIDE.U32 R12, R13, 0x4, R4.reuse ;  /* 0x000000040d0c7825 */ /* 0x100fe200078e0004 */
[C---:B------:R-:W-:Y:S02]  /*01d0*/  IADD3 R17, PT, PT, R7.reuse, -0x1, RZ ;  /* 0xffffffff07117810 */ /* 0x040fe40007ffe0ff */
[----:B------:R-:W-:Y:S01]  /*01e0*/  IADD3 R11, PT, PT, R7, 0x1, RZ ;  /* 0x00000001070b7810 */ /* 0x000fe20007ffe0ff */
[--C-:B------:R-:W-:Y:S01]  /*01f0*/  IMAD.WIDE.U32 R14, R15, 0x4, R4.reuse ;  /* 0x000000040f0e7825 */ /* 0x100fe200078e0004 */
[----:B------:R-:W-:Y:S01]  /*0200*/  IADD3 R19, PT, PT, R7, 0x2, RZ ;  /* 0x0000000207137810 */ /* 0x000fe20007ffe0ff */
[----:B------:R0:W-:Y:S01]  /*0210*/  STG.E desc[UR4][R12.64], RZ ;  /* 0x000000ff0c007986 */ /* 0x0001e2000c101904 */
[----:B------:R-:W-:Y:S01]  /*0220*/  ISETP.NE.AND P1, PT, R6, RZ, PT ;  /* 0x000000ff0600720c */ /* 0x000fe20003f25270 */
[--C-:B------:R-:W-:Y:S01]  /*0230*/  IMAD.WIDE.U32 R16, R17, 0x4, R4.reuse ;  /* 0x0000000411107825 */ /* 0x100fe200078e0004 */
[C---:B------:R-:W-:Y:S01]  /*0240*/  IADD3 R21, PT, PT, R7.reuse, 0x3, RZ ;  /* 0x0000000307157810 */ /* 0x040fe20007ffe0ff */
[----:B------:R1:W-:Y:S01]  /*0250*/  STG.E desc[UR4][R14.64], RZ ;  /* 0x000000ff0e007986 */ /* 0x0003e2000c101904 */
[----:B------:R-:W-:Y:S01]  /*0260*/  IADD3 R23, PT, PT, R7, 0x4, RZ ;  /* 0x0000000407177810 */ /* 0x000fe20007ffe0ff */
[--C-:B------:R-:W-:Y:S01]  /*0270*/  IMAD.WIDE.U32 R10, R11, 0x4, R4.reuse ;  /* 0x000000040b0a7825 */ /* 0x100fe200078e0004 */
[----:B------:R-:W-:Y:S01]  /*0280*/  IADD3 R7, PT, PT, R7, 0x8, RZ ;  /* 0x0000000807077810 */ /* 0x000fe20007ffe0ff */
[----:B------:R1:W-:Y:S02]  /*0290*/  STG.E desc[UR4][R16.64], RZ ;  /* 0x000000ff10007986 */ /* 0x0003e4000c101904 */
[----:B------:R-:W-:-:S02]  /*02a0*/  IMAD.WIDE.U32 R18, R19, 0x4, R4 ;  /* 0x0000000413127825 */ /* 0x000fc400078e0004 */
[----:B------:R1:W-:Y:S02]  /*02b0*/  STG.E desc[UR4][R8.64], RZ ;  /* 0x000000ff08007986 */ /* 0x0003e4000c101904 */
[--C-:B------:R-:W-:Y:S02]  /*02c0*/  IMAD.WIDE.U32 R20, R21, 0x4, R4.reuse ;  /* 0x0000000415147825 */ /* 0x100fe400078e0004 */
[----:B------:R1:W-:Y:S02]  /*02d0*/  STG.E desc[UR4][R10.64], RZ ;  /* 0x000000ff0a007986 */ /* 0x0003e4000c101904 */
[----:B0-----:R-:W-:Y:S02]  /*02e0*/  IMAD.WIDE.U32 R12, R23, 0x4, R4 ;  /* 0x00000004170c7825 */ /* 0x001fe400078e0004 */
[----:B------:R1:W-:Y:S04]  /*02f0*/  STG.E desc[UR4][R18.64], RZ ;  /* 0x000000ff12007986 */ /* 0x0003e8000c101904 */
[----:B------:R1:W-:Y:S04]  /*0300*/  STG.E desc[UR4][R20.64], RZ ;  /* 0x000000ff14007986 */ /* 0x0003e8000c101904 */
[----:B------:R1:W-:Y:S01]  /*0310*/  STG.E desc[UR4][R12.64], RZ ;  /* 0x000000ff0c007986 */ /* 0x0003e2000c101904 */
[----:B------:R-:W-:Y:S05]  /*0320*/  @P1 BRA `(.L_x_13) ;  /* 0xfffffffc00941947 */ /* 0x000fea000383ffff */
.L_x_12:
[----:B------:R-:W-:Y:S05]  /*0330*/  @!P0 EXIT ;  /* 0x000000000000894d */ /* 0x000fea0003800000 */
[----:B------:R-:W-:Y:S02]  /*0340*/  ISETP.GE.U32.AND P0, PT, R22, 0x4, PT ;  /* 0x000000041600780c */ /* 0x000fe40003f06070 */
[----:B-1----:R-:W-:-:S04]  /*0350*/  LOP3.LUT R12, R3, 0x3, RZ, 0xc0, !PT ;  /* 0x00000003030c7812 */ /* 0x002fc800078ec0ff */
[----:B------:R-:W-:-:S07]  /*0360*/  ISETP.NE.AND P1, PT, R12, RZ, PT ;  /* 0x000000ff0c00720c */ /* 0x000fce0003f25270 */
[----:B------:R-:W-:Y:S06]  /*0370*/  @!P0 BRA `(.L_x_14) ;  /* 0x0000000000388947 */ /* 0x000fec0003800000 */
[----:B------:R-:W0:Y:S01]  /*0380*/  LDC.64 R10, c[0x0][0x3a0] ;  /* 0x0000e800ff0a7b82 */ /* 0x000e220000000a00 */
[----:B------:R-:W-:Y:S01]  /*0390*/  IMAD R5, R0, R3, R2 ;  /* 0x0000000300057224 */ /* 0x000fe200078e0202 */
[----:B------:R-:W-:-:S04]  /*03a0*/  IADD3 R2, PT, PT, R2, 0x4, RZ ;  /* 0x0000000402027810 */ /* 0x000fc80007ffe0ff */
[C---:B------:R-:W-:Y:S02]  /*03b0*/  IADD3 R7, PT, PT, R5.reuse, 0x1, RZ ;  /* 0x0000000105077810 */ /* 0x040fe40007ffe0ff */
[C---:B------:R-:W-:Y:S02]  /*03c0*/  IADD3 R9, PT, PT, R5.reuse, 0x2, RZ ;  /* 0x0000000205097810 */ /* 0x040fe40007ffe0ff */
[C---:B------:R-:W-:Y:S01]  /*03d0*/  IADD3 R13, PT, PT, R5.reuse, 0x3, RZ ;  /* 0x00000003050d7810 */ /* 0x040fe20007ffe0ff */
        /* <DEDUP_REMOVED lines=8> */
.L_x_14:
[----:B------:R-:W-:Y:S05]  /*0460*/  @!P1 EXIT ;  /* 0x000000000000994d */ /* 0x000fea0003800000 */
[----:B------:R-:W-:Y:S02]  /*0470*/  ISETP.NE.AND P0, PT, R12, 0x1, PT ;  /* 0x000000010c00780c */ /* 0x000fe40003f05270 */
[----:B0-----:R-:W-:-:S04]  /*0480*/  LOP3.LUT R4, R3, 0x1, RZ, 0xc0, !PT ;  /* 0x0000000103047812 */ /* 0x001fc800078ec0ff */
[----:B------:R-:W-:-:S07]  /*0490*/  ISETP.NE.U32.AND P1, PT, R4, 0x1, PT ;  /* 0x000000010400780c */ /* 0x000fce0003f25070 */
[----:B------:R-:W-:Y:S06]  /*04a0*/  @!P0 BRA `(.L_x_15) ;  /* 0x0000000000208947 */ /* 0x000fec0003800000 */
[----:B------:R-:W0:Y:S01]  /*04b0*/  LDC.64 R4, c[0x0][0x3a0] ;  /* 0x0000e800ff047b82 */ /* 0x000e220000000a00 */
[----:B------:R-:W-:Y:S01]  /*04c0*/  IMAD R7, R0, R3, R2 ;  /* 0x0000000300077224 */ /* 0x000fe200078e0202 */
[----:B------:R-:W-:-:S04]  /*04d0*/  IADD3 R2, PT, PT, R2, 0x2, RZ ;  /* 0x0000000202027810 */ /* 0x000fc80007ffe0ff */
[C---:B------:R-:W-:Y:S01]  /*04e0*/  IADD3 R9, PT, PT, R7.reuse, 0x1, RZ ;  /* 0x0000000107097810 */ /* 0x040fe20007ffe0ff */
[----:B0-----:R-:W-:-:S04]  /*04f0*/  IMAD.WIDE.U32 R6, R7, 0x4, R4 ;  /* 0x0000000407067825 */ /* 0x001fc800078e0004 */
[----:B------:R-:W-:Y:S01]  /*0500*/  IMAD.WIDE.U32 R4, R9, 0x4, R4 ;  /* 0x0000000409047825 */ /* 0x000fe200078e0004 */
[----:B------:R0:W-:Y:S04]  /*0510*/  STG.E desc[UR4][R6.64], RZ ;  /* 0x000000ff06007986 */ /* 0x0001e8000c101904 */
[----:B------:R0:W-:Y:S02]  /*0520*/  STG.E desc[UR4][R4.64], RZ ;  /* 0x000000ff04007986 */ /* 0x0001e4000c101904 */
.L_x_15:
[----:B------:R-:W-:Y:S05]  /*0530*/  @P1 EXIT ;  /* 0x000000000000194d */ /* 0x000fea0003800000 */
[----:B0-----:R-:W0:Y:S01]  /*0540*/  LDC.64 R4, c[0x0][0x3a0] ;  /* 0x0000e800ff047b82 */ /* 0x001e220000000a00 */
[----:B------:R-:W-:-:S04]  /*0550*/  IMAD R3, R0, R3, R2 ;  /* 0x0000000300037224 */ /* 0x000fc800078e0202 */
[----:B0-----:R-:W-:-:S05]  /*0560*/  IMAD.WIDE.U32 R2, R3, 0x4, R4 ;  /* 0x0000000403027825 */ /* 0x001fca00078e0004 */
[----:B------:R-:W-:Y:S01]  /*0570*/  STG.E desc[UR4][R2.64], RZ ;  /* 0x000000ff02007986 */ /* 0x000fe2000c101904 */
[----:B------:R-:W-:Y:S05]  /*0580*/  EXIT ;  /* 0x000000000000794d */ /* 0x000fea0003800000 */
.L_x_11:
[C---:B------:R-:W-:Y:S02]  /*0590*/  LOP3.LUT R2, R4.reuse, 0xfffffff8, RZ, 0xc0, !PT ;  /* 0xfffffff804027812 */ /* 0x040fe400078ec0ff */
[C---:B------:R-:W-:Y:S02]  /*05a0*/  LOP3.LUT R3, R4.reuse, 0x7, RZ, 0xc0, !PT ;  /* 0x0000000704037812 */ /* 0x040fe400078ec0ff */
[----:B------:R-:W-:Y:S02]  /*05b0*/  LOP3.LUT R4, R4, 0x3, RZ, 0xc0, !PT ;  /* 0x0000000304047812 */ /* 0x000fe400078ec0ff */
[----:B------:R-:W-:Y:S02]  /*05c0*/  MOV R5, RZ ;  /* 0x000000ff00057202 */ /* 0x000fe40000000f00 */
[----:B------:R-:W-:-:S07]  /*05d0*/  IADD3 R6, PT, PT, -R2, RZ, RZ ;  /* 0x000000ff02067210 */ /* 0x000fce0007ffe1ff */
.L_x_20:
[----:B0-----:R-:W0:Y:S01]  /*05e0*/  LDC R7, c[0x0][0x384] ;  /* 0x0000e100ff077b82 */ /* 0x001e220000000800 */
[----:B------:R-:W-:Y:S01]  /*05f0*/  HFMA2 R18, -RZ, RZ, 0, 0 ;  /* 0x00000000ff127431 */ /* 0x000fe200000001ff */
[----:B------:R-:W-:Y:S02]  /*0600*/  MOV R12, RZ ;  /* 0x000000ff000c7202 */ /* 0x000fe40000000f00 */
[----:B0-----:R-:W-:-:S13]  /*0610*/  ISETP.GE.U32.AND P0, PT, R7, 0x8, PT ;  /* 0x000000080700780c */ /* 0x001fda0003f06070 */
[----:B------:R-:W-:Y:S05]  /*0620*/  @!P0 BRA `(.L_x_16) ;  /* 0x0000000400288947 */ /* 0x000fea0003800000 */
[----:B------:R-:W0:Y:S01]  /*0630*/  LDC R10, c[0x0][0x388] ;  /* 0x0000e200ff0a7b82 */ /* 0x000e220000000800 */
[----:B------:R-:W-:Y:S01]  /*0640*/  IMAD R9, R0, R7, 0x3 ;  /* 0x0000000300097424 */ /* 0x000fe200078e0207 */
[----:B------:R-:W-:Y:S02]  /*0650*/  MOV R18, RZ ;  /* 0x000000ff00127202 */ /* 0x000fe40000000f00 */
[-C--:B------:R-:W-:Y:S02]  /*0660*/  MOV R11, R5.reuse ;  /* 0x00000005000b7202 */ /* 0x080fe40000000f00 */
[----:B------:R-:W-:Y:S02]  /*0670*/  MOV R20, R6 ;  /* 0x0000000600147202 */ /* 0x000fe40000000f00 */
[----:B0-----:R-:W-:Y:S01]  /*0680*/  IADD3 R8, PT, PT, R5, R10, RZ ;  /* 0x0000000a05087210 */ /* 0x001fe20007ffe0ff */
[C-C-:B------:R-:W-:Y:S01]  /*0690*/  IMAD R21, R10.reuse, 0x3, R5.reuse ;  /* 0x000000030a157824 */ /* 0x140fe200078e0205 */
[CC--:B------:R-:W-:Y:S01]  /*06a0*/  LEA R19, R10.reuse, R5.reuse, 0x1 ;  /* 0x000000050a137211 */ /* 0x0c0fe200078e08ff */
[C-C-:B------:R-:W-:Y:S01]  /*06b0*/  IMAD R25, R10.reuse, 0x5, R5.reuse ;  /* 0x000000050a197824 */ /* 0x140fe200078e0205 */
[C---:B------:R-:W-:Y:S01]  /*06c0*/  LEA R23, R10.reuse, R5, 0x2 ;  /* 0x000000050a177211 */ /* 0x040fe200078e10ff */
[----:B------:R-:W-:-:S02]  /*06d0*/  IMAD R27, R10, 0x6, R5 ;  /* 0x000000060a1b7824 */ /* 0x000fc400078e0205 */
[----:B------:R-:W-:-:S07]  /*06e0*/  IMAD R29, R10, 0x7, R5 ;  /* 0x000000070a1d7824 */ /* 0x000fce00078e0205 */
.L_x_17:
[----:B------:R-:W0:Y:S01]  /*06f0*/  LDC.64 R14, c[0x0][0x390] ;  /* 0x0000e400ff0e7b82 */ /* 0x000e220000000a00 */
[----:B------:R-:W-:-:S07]  /*0700*/  VIADD R17, R9, 0xfffffffd ;  /* 0xfffffffd09117836 */ /* 0x000fce0000000000 */
[----:B------:R-:W1:Y:S01]  /*0710*/  LDC.64 R12, c[0x0][0x398] ;  /* 0x0000e600ff0c7b82 */ /* 0x000e620000000a00 */
[----:B0-----:R-:W-:-:S05]  /*0720*/  IMAD.WIDE.U32 R16, R17, 0x4, R14 ;  /* 0x0000000411107825 */ /* 0x001fca00078e000e */
[----:B------:R1:W2:Y:S02]  /*0730*/  LDG.E R22, desc[UR4][R16.64] ;  /* 0x0000000410167981 */ /* 0x0002a4000c1e1900 */
[----:B-1----:R-:W-:-:S05]  /*0740*/  IMAD.WIDE.U32 R16, R11, 0x4, R12 ;  /* 0x000000040b107825 */ /* 0x002fca00078e000c */
[----:B------:R0:W2:Y:S01]  /*0750*/  LDG.E R24, desc[UR4][R16.64] ;  /* 0x0000000410187981 */ /* 0x0000a2000c1e1900 */
[----:B------:R-:W-:-:S05]  /*0760*/  IADD3 R26, PT, PT, R9, -0x2, RZ ;  /* 0xfffffffe091a7810 */ /* 0x000fca0007ffe0ff */
[----:B0-----:R-:W-:-:S04]  /*0770*/  IMAD.WIDE.U32 R16, R26, 0x4, R14 ;  /* 0x000000041a107825 */ /* 0x001fc800078e000e */
[----:B--2---:R-:W-:Y:S02]  /*0780*/  FFMA R18, R22, R24, R18 ;  /* 0x0000001816127223 */ /* 0x004fe40000000012 */
[----:B------:R0:W2:Y:S02]  /*0790*/  LDG.E R22, desc[UR4][R16.64] ;  /* 0x0000000410167981 */ /* 0x0000a4000c1e1900 */
[----:B0-----:R-:W-:-:S05]  /*07a0*/  IMAD.WIDE.U32 R16, R8, 0x4, R12 ;  /* 0x0000000408107825 */ /* 0x001fca00078e000c */
[----:B------:R0:W2:Y:S01]  /*07b0*/  LDG.E R24, desc[UR4][R16.64] ;  /* 0x0000000410187981 */ /* 0x0000a2000c1e1900 */
[----:B------:R-:W-:-:S05]  /*07c0*/  IADD3 R26, PT, PT, R9, -0x1, RZ ;  /* 0xffffffff091a7810 */ /* 0x000fca0007ffe0ff */
[----:B0-----:R-:W-:-:S04]  /*07d0*/  IMAD.WIDE.U32 R16, R26, 0x4, R14 ;  /* 0x000000041a107825 */ /* 0x001fc800078e000e */
[----:B--2---:R-:W-:Y:S02]  /*07e0*/  FFMA R18, R22, R24, R18 ;  /* 0x0000001816127223 */ /* 0x004fe40000000012 */
[----:B------:R0:W2:Y:S02]  /*07f0*/  LDG.E R22, desc[UR4][R16.64] ;  /* 0x0000000410167981 */ /* 0x0000a4000c1e1900 */
[----:B0-----:R-:W-:-:S05]  /*0800*/  IMAD.WIDE.U32 R16, R19, 0x4, R12 ;  /* 0x0000000413107825 */ /* 0x001fca00078e000c */
[----:B------:R0:W2:Y:S02]  /*0810*/  LDG.E R24, desc[UR4][R16.64] ;  /* 0x0000000410187981 */ /* 0x0000a4000c1e1900 */
[----:B0-----:R-:W-:-:S04]  /*0820*/  IMAD.WIDE.U32 R16, R9, 0x4, R14 ;  /* 0x0000000409107825 */ /* 0x001fc800078e000e */
[----:B--2---:R-:W-:Y:S02]  /*0830*/  FFMA R18, R22, R24, R18 ;  /* 0x0000001816127223 */ /* 0x004fe40000000012 */
[----:B------:R0:W2:Y:S02]  /*0840*/  LDG.E R22, desc[UR4][R16.64] ;  /* 0x0000000410167981 */ /* 0x0000a4000c1e1900 */
[----:B0-----:R-:W-:-:S05]  /*0850*/  IMAD.WIDE.U32 R16, R21, 0x4, R12 ;  /* 0x0000000415107825 */ /* 0x001fca00078e000c */
[----:B------:R0:W2:Y:S01]  /*0860*/  LDG.E R24, desc[UR4][R16.64] ;  /* 0x0000000410187981 */ /* 0x0000a2000c1e1900 */
[----:B------:R-:W-:-:S05]  /*0870*/  IADD3 R26, PT, PT, R9, 0x1, RZ ;  /* 0x00000001091a7810 */ /* 0x000fca0007ffe0ff */
        /* <DEDUP_REMOVED lines=13> */
[----:B--2---:R-:W-:Y:S01]  /*0950*/  FFMA R18, R22, R24, R18 ;  /* 0x0000001816127223 */ /* 0x004fe20000000012 */
[----:B------:R-:W-:Y:S01]  /*0960*/  IADD3 R24, PT, PT, R9, 0x4, RZ ;  /* 0x0000000409187810 */ /* 0x000fe20007ffe0ff */
[----:B------:R0:W2:Y:S04]  /*0970*/  LDG.E R22, desc[UR4][R16.64] ;  /* 0x0000000410167981 */ /* 0x0000a8000c1e1900 */
[----:B------:R-:W-:-:S04]  /*0980*/  IMAD.WIDE.U32 R14, R24, 0x4, R14 ;  /* 0x00000004180e7825 */ /* 0x000fc800078e000e */
[--C-:B0-----:R-:W-:Y:S02]  /*0990*/  IMAD.WIDE.U32 R16, R27, 0x4, R12.reuse ;  /* 0x000000041b107825 */ /* 0x101fe400078e000c */
[----:B------:R-:W3:Y:S02]  /*09a0*/  LDG.E R15, desc[UR4][R14.64] ;  /* 0x000000040e0f7981 */ /* 0x000ee4000c1e1900 */
[----:B------:R-:W-:Y:S02]  /*09b0*/  IMAD.WIDE.U32 R12, R29, 0x4, R12 ;  /* 0x000000041d0c7825 */ /* 0x000fe400078e000c */
[----:B------:R-:W2:Y:S04]  /*09c0*/  LDG.E R24, desc[UR4][R16.64] ;  /* 0x0000000410187981 */ /* 0x000ea8000c1e1900 */
[----:B------:R-:W3:Y:S01]  /*09d0*/  LDG.E R12, desc[UR4][R12.64] ;  /* 0x000000040c0c7981 */ /* 0x000ee2000c1e1900 */
[----:B------:R-:W-:-:S04]  /*09e0*/  IADD3 R20, PT, PT, R20, 0x8, RZ ;  /* 0x0000000814147810 */ /* 0x000fc80007ffe0ff */
[----:B------:R-:W-:Y:S01]  /*09f0*/  ISETP.NE.AND P0, PT, R20, RZ, PT ;  /* 0x000000ff1400720c */ /* 0x000fe20003f05270 */
[C---:B------:R-:W-:Y:S01]  /*0a00*/  IMAD R29, R10.reuse, 0x8, R29 ;  /* 0x000000080a1d7824 */ /* 0x040fe200078e021d */
[----:B------:R-:W-:Y:S02]  /*0a10*/  IADD3 R9, PT, PT, R9, 0x8, RZ ;  /* 0x0000000809097810 */ /* 0x000fe40007ffe0ff */
[C---:B------:R-:W-:Y:S02]  /*0a20*/  LEA R8, R10.reuse, R8, 0x3 ;  /* 0x000000080a087211 */ /* 0x040fe400078e18ff */
[C---:B------:R-:W-:Y:S02]  /*0a30*/  LEA R19, R10.reuse, R19, 0x3 ;  /* 0x000000130a137211 */ /* 0x040fe400078e18ff */
[C---:B------:R-:W-:Y:S02]  /*0a40*/  LEA R21, R10.reuse, R21, 0x3 ;  /* 0x000000150a157211 */ /* 0x040fe400078e18ff */
[----:B------:R-:W-:-:S02]  /*0a50*/  LEA R23, R10, R23, 0x3 ;  /* 0x000000170a177211 */ /* 0x000fc400078e18ff */
[C---:B------:R-:W-:Y:S02]  /*0a60*/  LEA R25, R10.reuse, R25, 0x3 ;  /* 0x000000190a197211 */ /* 0x040fe400078e18ff */
[C---:B------:R-:W-:Y:S02]  /*0a70*/  LEA R27, R10.reuse, R27, 0x3 ;  /* 0x0000001b0a1b7211 */ /* 0x040fe400078e18ff */
[----:B------:R-:W-:Y:S01]  /*0a80*/  LEA R11, R10, R11, 0x3 ;  /* 0x0000000b0a0b7211 */ /* 0x000fe200078e18ff */
[----:B--2---:R-:W-:-:S04]  /*0a90*/  FFMA R18, R22, R24, R18 ;  /* 0x0000001816127223 */ /* 0x004fc80000000012 */
[----:B---3--:R-:W-:Y:S01]  /*0aa0*/  FFMA R18, R15, R12, R18 ;  /* 0x0000000c0f127223 */ /* 0x008fe20000000012 */
[----:B------:R-:W-:Y:S06]  /*0ab0*/  @P0 BRA `(.L_x_17) ;  /* 0xfffffffc000c0947 */ /* 0x000fec000383ffff */
[----:B------:R-:W-:-:S07]  /*0ac0*/  MOV R12, R2 ;  /* 0x00000002000c7202 */ /* 0x000fce0000000f00 */
.L_x_16:
[----:B------:R-:W-:-:S13]  /*0ad0*/  ISETP.NE.AND P0, PT, R3, RZ, PT ;  /* 0x000000ff0300720c */ /* 0x000fda0003f05270 */
[----:B------:R-:W-:Y:S05]  /*0ae0*/  @!P0 BRA `(.L_x_18) ;  /* 0x00000004000c8947 */ /* 0x000fea0003800000 */
[----:B------:R-:W-:Y:S02]  /*0af0*/  IADD3 R8, PT, PT, R3, -0x1, RZ ;  /* 0xffffffff03087810 */ /* 0x000fe40007ffe0ff */
[----:B------:R-:W-:Y:S02]  /*0b00*/  ISETP.NE.AND P1, PT, R4, RZ, PT ;  /* 0x000000ff0400720c */ /* 0x000fe40003f25270 */
[----:B------:R-:W-:-:S13]  /*0b10*/  ISETP.GE.U32.AND P0, PT, R8, 0x3, PT ;  /* 0x000000030800780c */ /* 0x000fda0003f06070 */
[----:B------:R-:W-:Y:S05]  /*0b20*/  @!P0 BRA `(.L_x_19) ;  /* 0x0000000000808947 */ /* 0x000fea0003800000 */
[----:B------:R-:W0:Y:S01]  /*0b30*/  LDC R13, c[0x0][0x388] ;  /* 0x0000e200ff0d7b82 */ /* 0x000e220000000800 */
[----:B------:R-:W-:-:S05]  /*0b40*/  IMAD R15, R0, R7, R12 ;  /* 0x00000007000f7224 */ /* 0x000fca00078e020c */
[C---:B------:R-:W-:Y:S02]  /*0b50*/  IADD3 R21, PT, PT, R15.reuse, 0x1, RZ ;  /* 0x000000010f157810 */ /* 0x040fe40007ffe0ff */
[----:B------:R-:W1:Y:S08]  /*0b60*/  LDC.64 R8, c[0x0][0x398] ;  /* 0x0000e600ff087b82 */ /* 0x000e700000000a00 */
[----:B------:R-:W2:Y:S01]  /*0b70*/  LDC.64 R10, c[0x0][0x390] ;  /* 0x0000e400ff0a7b82 */ /* 0x000ea20000000a00 */
[----:B0-----:R-:W-:Y:S01]  /*0b80*/  IMAD R14, R12, R13, R5 ;  /* 0x0000000d0c0e7224 */ /* 0x001fe200078e0205 */
[----:B------:R-:W-:-:S03]  /*0b90*/  IADD3 R17, PT, PT, R15, 0x2, RZ ;  /* 0x000000020f117810 */ /* 0x000fc60007ffe0ff */
[C---:B-1----:R-:W-:Y:S01]  /*0ba0*/  IMAD.WIDE.U32 R22, R14.reuse, 0x4, R8 ;  /* 0x000000040e167825 */ /* 0x042fe200078e0008 */
[----:B------:R-:W-:-:S04]  /*0bb0*/  IADD3 R14, PT, PT, R14, R13, RZ ;  /* 0x0000000d0e0e7210 */ /* 0x000fc80007ffe0ff */
[CC--:B------:R-:W-:Y:S01]  /*0bc0*/  IADD3 R19, PT, PT, R14.reuse, R13.reuse, RZ ;  /* 0x0000000d0e137210 */ /* 0x0c0fe20007ffe0ff */
[--C-:B--2---:R-:W-:Y:S01]  /*0bd0*/  IMAD.WIDE.U32 R26, R15, 0x4, R10.reuse ;  /* 0x000000040f1a7825 */ /* 0x104fe200078e000a */
[----:B------:R-:W2:Y:S03]  /*0be0*/  LDG.E R22, desc[UR4][R22.64] ;  /* 0x0000000416167981 */ /* 0x000ea6000c1e1900 */
[----:B------:R-:W-:Y:S01]  /*0bf0*/  IMAD.WIDE.U32 R20, R21, 0x4, R10 ;  /* 0x0000000415147825 */ /* 0x000fe200078e000a */
[----:B------:R-:W-:Y:S01]  /*0c00*/  IADD3 R29, PT, PT, R15, 0x3, RZ ;  /* 0x000000030f1d7810 */ /* 0x000fe20007ffe0ff */
[----:B------:R-:W2:Y:S02]  /*0c10*/  LDG.E R27, desc[UR4][R26.64] ;  /* 0x000000041a1b7981 */ /* 0x000ea4000c1e1900 */
[----:B------:R-:W-:Y:S01]  /*0c20*/  IMAD.WIDE.U32 R24, R14, 0x4, R8 ;  /* 0x000000040e187825 */ /* 0x000fe200078e0008 */
[----:B------:R-:W-:Y:S01]  /*0c30*/  IADD3 R13, PT, PT, R19, R13, RZ ;  /* 0x0000000d130d7210 */ /* 0x000fe20007ffe0ff */
[----:B------:R-:W3:Y:S02]  /*0c40*/  LDG.E R20, desc[UR4][R20.64] ;  /* 0x0000000414147981 */ /* 0x000ee4000c1e1900 */
[----:B------:R-:W-:-:S02]  /*0c50*/  IMAD.WIDE.U32 R16, R17, 0x4, R10 ;  /* 0x0000000411107825 */ /* 0x000fc400078e000a */
[----:B------:R-:W3:Y:S02]  /*0c60*/  LDG.E R25, desc[UR4][R24.64] ;  /* 0x0000000418197981 */ /* 0x000ee4000c1e1900 */
[----:B------:R-:W-:Y:S02]  /*0c70*/  IMAD.WIDE.U32 R14, R19, 0x4, R8 ;  /* 0x00000004130e7825 */ /* 0x000fe400078e0008 */
[----:B------:R-:W4:Y:S02]  /*0c80*/  LDG.E R17, desc[UR4][R16.64] ;  /* 0x0000000410117981 */ /* 0x000f24000c1e1900 */
[----:B------:R-:W-:Y:S02]  /*0c90*/  IMAD.WIDE.U32 R10, R29, 0x4, R10 ;  /* 0x000000041d0a7825 */ /* 0x000fe400078e000a */
[----:B------:R-:W4:Y:S02]  /*0ca0*/  LDG.E R14, desc[UR4][R14.64] ;  /* 0x000000040e0e7981 */ /* 0x000f24000c1e1900 */
[----:B------:R-:W-:-:S02]  /*0cb0*/  IMAD.WIDE.U32 R8, R13, 0x4, R8 ;  /* 0x000000040d087825 */ /* 0x000fc400078e0008 */
[----:B------:R-:W5:Y:S04]  /*0cc0*/  LDG.E R11, desc[UR4][R10.64] ;  /* 0x000000040a0b7981 */ /* 0x000f68000c1e1900 */
[----:B------:R-:W5:Y:S01]  /*0cd0*/  LDG.E R8, desc[UR4][R8.64] ;  /* 0x0000000408087981 */ /* 0x000f62000c1e1900 */
[----:B------:R-:W-:Y:S01]  /*0ce0*/  IADD3 R12, PT, PT, R12, 0x4, RZ ;  /* 0x000000040c0c7810 */ /* 0x000fe20007ffe0ff */
[----:B--2---:R-:W-:-:S04]  /*0cf0*/  FFMA R27, R27, R22, R18 ;  /* 0x000000161b1b7223 */ /* 0x004fc80000000012 */
[----:B---3--:R-:W-:-:S04]  /*0d00*/  FFMA R20, R20, R25, R27 ;  /* 0x0000001914147223 */ /* 0x008fc8000000001b */
[----:B----4-:R-:W-:-:S04]  /*0d10*/  FFMA R20, R17, R14, R20 ;  /* 0x0000000e11147223 */ /* 0x010fc80000000014 */
[----:B-----5:R-:W-:-:S07]  /*0d20*/  FFMA R18, R11, R8, R20 ;  /* 0x000000080b127223 */ /* 0x020fce0000000014 */
.L_x_19:
[----:B------:R-:W-:Y:S05]  /*0d30*/  @!P1 BRA `(.L_x_18) ;  /* 0x0000000000789947 */ /* 0x000fea0003800000 */
[----:B------:R-:W-:Y:S01]  /*0d40*/  ISETP.NE.AND P0, PT, R4, 0x1, PT ;  /* 0x000000010400780c */ /* 0x000fe20003f05270 */
[----:B------:R-:W0:Y:S01]  /*0d50*/  LDC.64 R20, c[0x0][0x398] ;  /* 0x0000e600ff147b82 */ /* 0x000e220000000a00 */
[----:B------:R-:W-:-:S07]  /*0d60*/  LOP3.LUT P1, RZ, R7, 0x1, RZ, 0xc0, !PT ;  /* 0x0000000107ff7812 */ /* 0x000fce000782c0ff */
[----:B------:R-:W1:Y:S04]  /*0d70*/  LDC.64 R8, c[0x0][0x390] ;  /* 0x0000e400ff087b82 */ /* 0x000e680000000a00 */
[----:B------:R-:W-:-:S04]  /*0d80*/  @P0 IMAD R17, R0, R7, R12 ;  /* 0x0000000700110224 */ /* 0x000fc800078e020c */
[----:B------:R-:W2:Y:S08]  /*0d90*/  @P0 LDC R16, c[0x0][0x388] ;  /* 0x0000e200ff100b82 */ /* 0x000eb00000000800 */
[----:B------:R-:W3:Y:S08]  /*0da0*/  @P1 LDC R13, c[0x0][0x388] ;  /* 0x0000e200ff0d1b82 */ /* 0x000ef00000000800 */
[----:B------:R-:W4:Y:S08]  /*0db0*/  LDC.64 R10, c[0x0][0x390] ;  /* 0x0000e400ff0a7b82 */ /* 0x000f300000000a00 */
[----:B------:R-:W5:Y:S01]  /*0dc0*/  LDC.64 R14, c[0x0][0x398] ;  /* 0x0000e600ff0e7b82 */ /* 0x000f620000000a00 */
[C---:B--2---:R-:W-:Y:S01]  /*0dd0*/  @P0 IMAD R19, R12.reuse, R16, R5 ;  /* 0x000000100c130224 */ /* 0x044fe200078e0205 */
[----:B------:R-:W-:-:S03]  /*0de0*/  @P0 IADD3 R12, PT, PT, R12, 0x2, RZ ;  /* 0x000000020c0c0810 */ /* 0x000fc60007ffe0ff */
[C---:B0-----:R-:W-:Y:S01]  /*0df0*/  @P0 IMAD.WIDE.U32 R22, R19.reuse, 0x4, R20 ;  /* 0x0000000413160825 */ /* 0x041fe200078e0014 */
[----:B------:R-:W-:Y:S02]  /*0e00*/  @P0 IADD3 R25, PT, PT, R19, R16, RZ ;  /* 0x0000001013190210 */ /* 0x000fe40007ffe0ff */
[C---:B------:R-:W-:Y:S01]  /*0e10*/  @P0 IADD3 R19, PT, PT, R17.reuse, 0x1, RZ ;  /* 0x0000000111130810 */ /* 0x040fe20007ffe0ff */
[----:B-1----:R-:W-:Y:S02]  /*0e20*/  @P0 IMAD.WIDE.U32 R16, R17, 0x4, R8 ;  /* 0x0000000411100825 */ /* 0x002fe400078e0008 */
[----:B------:R-:W2:Y:S02]  /*0e30*/  @P0 LDG.E R23, desc[UR4][R22.64] ;  /* 0x0000000416170981 */ /* 0x000ea4000c1e1900 */
[----:B------:R-:W-:Y:S02]  /*0e40*/  @P0 IMAD.WIDE.U32 R20, R25, 0x4, R20 ;  /* 0x0000000419140825 */ /* 0x000fe400078e0014 */
[----:B------:R-:W2:Y:S02]  /*0e50*/  @P0 LDG.E R17, desc[UR4][R16.64] ;  /* 0x0000000410110981 */ /* 0x000ea4000c1e1900 */
[----:B------:R-:W-:-:S02]  /*0e60*/  @P0 IMAD.WIDE.U32 R8, R19, 0x4, R8 ;  /* 0x0000000413080825 */ /* 0x000fc400078e0008 */
[----:B------:R-:W2:Y:S02]  /*0e70*/  @P0 LDG.E R20, desc[UR4][R20.64] ;  /* 0x0000000414140981 */ /* 0x000ea4000c1e1900 */
[----:B------:R-:W-:Y:S02]  /*0e80*/  @P1 IMAD R7, R0, R7, R12 ;  /* 0x0000000700071224 */ /* 0x000fe400078e020c */
[----:B---3--:R-:W-:Y:S01]  /*0e90*/  @P1 IMAD R13, R12, R13, R5 ;  /* 0x0000000d0c0d1224 */ /* 0x008fe200078e0205 */
[----:B------:R-:W3:Y:S01]  /*0ea0*/  @P0 LDG.E R8, desc[UR4][R8.64] ;  /* 0x0000000408080981 */ /* 0x000ee2000c1e1900 */
[----:B----4-:R-:W-:-:S04]  /*0eb0*/  @P1 IMAD.WIDE.U32 R10, R7, 0x4, R10 ;  /* 0x00000004070a1825 */ /* 0x010fc800078e000a */
[----:B-----5:R-:W-:Y:S02]  /*0ec0*/  @P1 IMAD.WIDE.U32 R14, R13, 0x4, R14 ;  /* 0x000000040d0e1825 */ /* 0x020fe400078e000e */
[----:B------:R-:W4:Y:S04]  /*0ed0*/  @P1 LDG.E R11, desc[UR4][R10.64] ;  /* 0x000000040a0b1981 */ /* 0x000f28000c1e1900 */
[----:B------:R-:W4:Y:S01]  /*0ee0*/  @P1 LDG.E R14, desc[UR4][R14.64] ;  /* 0x000000040e0e1981 */ /* 0x000f22000c1e1900 */
[----:B--2---:R-:W-:-:S04]  /*0ef0*/  @P0 FFMA R23, R17, R23, R18 ;  /* 0x0000001711170223 */ /* 0x004fc80000000012 */
[----:B---3--:R-:W-:-:S04]  /*0f00*/  @P0 FFMA R18, R8, R20, R23 ;  /* 0x0000001408120223 */ /* 0x008fc80000000017 */
[----:B----4-:R-:W-:-:S07]  /*0f10*/  @P1 FFMA R18, R11, R14, R18 ;  /* 0x0000000e0b121223 */ /* 0x010fce0000000012 */
.L_x_18:
[----:B------:R-:W0:Y:S01]  /*0f20*/  LDCU UR6, c[0x0][0x388] ;  /* 0x00007100ff0677ac */ /* 0x000e220008000800 */
[----:B------:R-:W1:Y:S01]  /*0f30*/  LDC.64 R8, c[0x0][0x3a0] ;  /* 0x0000e800ff087b82 */ /* 0x000e620000000a00 */
[----:B0-----:R-:W-:Y:S01]  /*0f40*/  IMAD R7, R0, UR6, R5 ;  /* 0x0000000600077c24 */ /* 0x001fe2000f8e0205 */
[----:B------:R-:W-:-:S04]  /*0f50*/  IADD3 R5, PT, PT, R5, 0x1, RZ ;  /* 0x0000000105057810 */ /* 0x000fc80007ffe0ff */
[----:B------:R-:W-:Y:S01]  /*0f60*/  ISETP.NE.AND P0, PT, R5, UR6, PT ;  /* 0x0000000605007c0c */ /* 0x000fe2000bf05270 */
[----:B-1----:R-:W-:-:S05]  /*0f70*/  IMAD.WIDE.U32 R8, R7, 0x4, R8 ;  /* 0x0000000407087825 */ /* 0x002fca00078e0008 */
[----:B------:R0:W-:Y:S07]  /*0f80*/  STG.E desc[UR4][R8.64], R18 ;  /* 0x0000001208007986 */ /* 0x0001ee000c101904 */
[----:B------:R-:W-:Y:S05]  /*0f90*/  @P0 BRA `(.L_x_20) ;  /* 0xfffffff400900947 */ /* 0x000fea000383ffff */
[----:B------:R-:W-:Y:S05]  /*0fa0*/  EXIT ;  /* 0x000000000000794d */ /* 0x000fea0003800000 */
.L_x_21:
        /* <DEDUP_REMOVED lines=13> */
.L_x_28:


//--------------------- .text._Z31matrixMulKernel_1thread1elementiiiPKfS0_Pf --------------------------
	.section	.text._Z31matrixMulKernel_1thread1elementiiiPKfS0_Pf,"ax",@progbits
	.align	128
        .global         _Z31matrixMulKernel_1thread1elementiiiPKfS0_Pf
        .type           _Z31matrixMulKernel_1thread1elementiiiPKfS0_Pf,@function
        .size           _Z31matrixMulKernel_1thread1elementiiiPKfS0_Pf,(.L_x_29 - _Z31matrixMulKernel_1thread1elementiiiPKfS0_Pf)
        .other          _Z31matrixMulKernel_1thread1elementiiiPKfS0_Pf,@"STO_CUDA_ENTRY STV_DEFAULT"
_Z31matrixMulKernel_1thread1elementiiiPKfS0_Pf:
.text._Z31matrixMulKernel_1thread1elementiiiPKfS0_Pf:
[----:B------:R-:W-:Y:S01]  /*0000*/  LDC R1, c[0x0][0x37c] ;  /* 0x0000df00ff017b82 */ /* 0x000fe20000000800 */
[----:B------:R-:W0:Y:S07]  /*0010*/  S2R R7, SR_TID.X ;  /* 0x0000000000077919 */ /* 0x000e2e0000002100 */
[----:B------:R-:W1:Y:S01]  /*0020*/  S2UR UR4, SR_CTAID.X ;  /* 0x00000000000479c3 */ /* 0x000e620000002500 */
[----:B------:R-:W2:Y:S01]  /*0030*/  LDCU UR7, c[0x0][0x380] ;  /* 0x00007000ff0777ac */ /* 0x000ea20008000800 */
[----:B------:R-:W3:Y:S06]  /*0040*/  S2R R5, SR_TID.Y ;  /* 0x0000000000057919 */ /* 0x000eec0000002200 */
[----:B------:R-:W3:Y:S01]  /*0050*/  LDC R2, c[0x0][0x364] ;  /* 0x0000d900ff027b82 */ /* 0x000ee20000000800 */
[----:B------:R-:W1:Y:S07]  /*0060*/  LDCU UR5, c[0x0][0x360] ;  /* 0x00006c00ff0577ac */ /* 0x000e6e0008000800 */
[----:B------:R-:W3:Y:S08]  /*0070*/  S2UR UR6, SR_CTAID.Y ;  /* 0x00000000000679c3 */ /* 0x000ef00000002600 */
[----:B------:R-:W4:Y:S01]  /*0080*/  LDC R0, c[0x0][0x388] ;  /* 0x0000e200ff007b82 */ /* 0x000f220000000800 */
[----:B-1----:R-:W-:-:S06]  /*0090*/  UIMAD UR4, UR4, UR5, URZ ;  /* 0x00000005040472a4 */ /* 0x002fcc000f8e02ff */
[----:B0-----:R-:W-:Y:S01]  /*00a0*/  IADD3 R3, PT, PT, R7, UR4, RZ ;  /* 0x0000000407037c10 */ /* 0x001fe2000fffe0ff */
[----:B---3--:R-:W-:-:S03]  /*00b0*/  IMAD R2, R2, UR6, R5 ;  /* 0x0000000602027c24 */ /* 0x008fc6000f8e0205 */
[----:B----4-:R-:W-:-:S04]  /*00c0*/  ISETP.GE.U32.AND P0, PT, R3, R0, PT ;  /* 0x000000000300720c */ /* 0x010fc80003f06070 */
[----:B--2---:R-:W-:-:S13]  /*00d0*/  ISETP.GE.U32.OR P0, PT, R2, UR7, P0 ;  /* 0x0000000702007c0c */ /* 0x004fda0008706470 */
[----:B------:R-:W-:Y:S05]  /*00e0*/  @P0 EXIT ;  /* 0x000000000000094d */ /* 0x000fea0003800000 */
[----:B------:R-:W0:Y:S01]  /*00f0*/  LDC R5, c[0x0][0x384] ;  /* 0x0000e100ff057b82 */ /* 0x000e220000000800 */
[----:B------:R-:W1:Y:S01]  /*0100*/  LDCU.64 UR6, c[0x0][0x358] ;  /* 0x00006b00ff0677ac */ /* 0x000e620008000a00 */
[----:B------:R-:W-:Y:S01]  /*0110*/  HFMA2 R12, -RZ, RZ, 0, 0 ;  /* 0x00000000ff0c7431 */ /* 0x000fe200000001ff */
[----:B0-----:R-:W-:-:S13]  /*0120*/  ISETP.NE.AND P0, PT, R5, RZ, PT ;  /* 0x000000ff0500720c */ /* 0x001fda0003f05270 */
[----:B-1----:R-:W-:Y:S05]  /*0130*/  @!P0 BRA `(.L_x_22) ;  /* 0x0000000800448947 */ /* 0x002fea0003800000 */
[C---:B------:R-:W-:Y:S02]  /*0140*/  ISETP.GE.U32.AND P1, PT, R5.reuse, 0x8, PT ;  /* 0x000000080500780c */ /* 0x040fe40003f26070 */
[----:B------:R-:W-:Y:S02]  /*0150*/  LOP3.LUT R4, R5, 0x7, RZ, 0xc0, !PT ;  /* 0x0000000705047812 */ /* 0x000fe400078ec0ff */
[----:B------:R-:W-:Y:S02]  /*0160*/  MOV R12, RZ ;  /* 0x000000ff000c7202 */ /* 0x000fe40000000f00 */
[----:B------:R-:W-:Y:S02]  /*0170*/  ISETP.NE.AND P0, PT, R4, RZ, PT ;  /* 0x000000ff0400720c */ /* 0x000fe40003f05270 */
[----:B------:R-:W-:-:S05]  /*0180*/  MOV R6, RZ ;  /* 0x000000ff00067202 */ /* 0x000fca0000000f00 */
[----:B------:R-:W-:Y:S06]  /*0190*/  @!P1 BRA `(.L_x_23) ;  /* 0x0000000400249947 */ /* 0x000fec0003800000 */
[----:B------:R-:W-:Y:S01]  /*01a0*/  LOP3.LUT R6, R5, 0xfffffff8, RZ, 0xc0, !PT ;  /* 0xfffffff805067812 */ /* 0x000fe200078ec0ff */
[C---:B------:R-:W-:Y:S01]  /*01b0*/  IMAD R11, R0.reuse, 0x3, R3 ;  /* 0x00000003000b7824 */ /* 0x040fe200078e0203 */
[C---:B------:R-:W-:Y:S01]  /*01c0*/  IADD3 R7, PT, PT, R0.reuse, UR4, R7 ;  /* 0x0000000400077c10 */ /* 0x040fe2000fffe007 */
[C-C-:B------:R-:W-:Y:S01]  /*01d0*/  IMAD R15, R0.reuse, 0x5, R3.reuse ;  /* 0x00000005000f7824 */ /* 0x140fe200078e0203 */
[CC--:B------:R-:W-:Y:S01]  /*01e0*/  LEA R9, R0.reuse, R3.reuse, 0x1 ;  /* 0x0000000300097211 */ /* 0x0c0fe200078e08ff */
[C-C-:B------:R-:W-:Y:S01]  /*01f0*/  IMAD R25, R0.reuse, 0x6, R3.reuse ;  /* 0x0000000600197824 */ /* 0x140fe200078e0203 */
[C---:B------:R-:W-:Y:S01]  /*0200*/  LEA R13, R0.reuse, R3, 0x2 ;  /* 0x00000003000d7211 */ /* 0x040fe200078e10ff */
[----:B------:R-:W-:Y:S01]  /*0210*/  IMAD R27, R0, 0x7, R3 ;  /* 0x00000007001b7824 */ /* 0x000fe200078e0203 */
[----:B------:R-:W-:Y:S01]  /*0220*/  MOV R12, RZ ;  /* 0x000000ff000c7202 */ /* 0x000fe20000000f00 */
[----:B------:R-:W-:Y:S01]  /*0230*/  IMAD R8, R2, R5, 0x3 ;  /* 0x0000000302087424 */ /* 0x000fe200078e0205 */
[----:B------:R-:W-:-:S02]  /*0240*/  MOV R29, R3 ;  /* 0x00000003001d7202 */ /* 0x000fc40000000f00 */
[----:B------:R-:W-:-:S07]  /*0250*/  IADD3 R10, PT, PT, -R6, RZ, RZ ;  /* 0x000000ff060a7210 */ /* 0x000fce0007ffe1ff */
.L_x_24:
[----:B------:R-:W0:Y:S01]  /*0260*/  LDC.64 R20, c[0x0][0x390] ;  /* 0x0000e400ff147b82 */ /* 0x000e220000000a00 */
[----:B------:R-:W-:-:S07]  /*0270*/  IADD3 R23, PT, PT, R8, -0x3, RZ ;  /* 0xfffffffd08177810 */ /* 0x000fce0007ffe0ff */
[----:B------:R-:W1:Y:S01]  /*0280*/  LDC.64 R16, c[0x0][0x398] ;  /* 0x0000e600ff107b82 */ /* 0x000e620000000a00 */
[----:B0-----:R-:W-:-:S06]  /*0290*/  IMAD.WIDE.U32 R22, R23, 0x4, R20 ;  /* 0x0000000417167825 */ /* 0x001fcc00078e0014 */
[----:B------:R-:W2:Y:S01]  /*02a0*/  LDG.E R23, desc[UR6][R22.64] ;  /* 0x0000000616177981 */ /* 0x000ea2000c1e1900 */
[----:B-1----:R-:W-:-:S06]  /*02b0*/  IMAD.WIDE.U32 R18, R29, 0x4, R16 ;  /* 0x000000041d127825 */ /* 0x002fcc00078e0010 */
[----:B------:R-:W2:Y:S01]  /*02c0*/  LDG.E R18, desc[UR6][R18.64] ;  /* 0x0000000612127981 */ /* 0x000ea2000c1e1900 */
[C---:B------:R-:W-:Y:S02]  /*02d0*/  IADD3 R14, PT, PT, R8.reuse, -0x2, RZ ;  /* 0xfffffffe080e7810 */ /* 0x040fe40007ffe0ff */
[----:B------:R-:W-:Y:S01]  /*02e0*/  IADD3 R24, PT, PT, R8, -0x1, RZ ;  /* 0xffffffff08187810 */ /* 0x000fe20007ffe0ff */
[----:B--2---:R-:W-:Y:S02]  /*02f0*/  FFMA R12, R23, R18, R12 ;  /* 0x00000012170c7223 */ /* 0x004fe4000000000c */
[----:B------:R-:W-:-:S04]  /*0300*/  IMAD.WIDE.U32 R18, R14, 0x4, R20 ;  /* 0x000000040e127825 */ /* 0x000fc800078e0014 */
[----:B------:R-:W-:Y:S01]  /*0310*/  IMAD.WIDE.U32 R22, R7, 0x4, R16 ;  /* 0x0000000407167825 */ /* 0x000fe200078e0010 */
[----:B------:R0:W2:Y:S04]  /*0320*/  LDG.E R14, desc[UR6][R18.64] ;  /* 0x00000006120e7981 */ /* 0x0000a8000c1e1900 */
[----:B------:R1:W2:Y:S01]  /*0330*/  LDG.E R26, desc[UR6][R22.64] ;  /* 0x00000006161a7981 */ /* 0x0002a2000c1e1900 */
[----:B0-----:R-:W-:-:S04]  /*0340*/  IMAD.WIDE.U32 R18, R24, 0x4, R20 ;  /* 0x0000000418127825 */ /* 0x001fc800078e0014 */
[----:B-1----:R-:W-:Y:S01]  /*0350*/  IMAD.WIDE.U32 R22, R9, 0x4, R16 ;  /* 0x0000000409167825 */ /* 0x002fe200078e0010 */
[----:B------:R0:W3:Y:S04]  /*0360*/  LDG.E R24, desc[UR6][R18.64] ;  /* 0x0000000612187981 */ /* 0x0000e8000c1e1900 */
[----:B------:R1:W3:Y:S01]  /*0370*/  LDG.E R28, desc[UR6][R22.64] ;  /* 0x00000006161c7981 */ /* 0x0002e2000c1e1900 */
[----:B0-----:R-:W-:-:S04]  /*0380*/  IMAD.WIDE.U32 R18, R8, 0x4, R20 ;  /* 0x0000000408127825 */ /* 0x001fc800078e0014 */
[----:B-1----:R-:W-:-:S04]  /*0390*/  IMAD.WIDE.U32 R22, R11, 0x4, R16 ;  /* 0x000000040b167825 */ /* 0x002fc800078e0010 */
[----:B--2---:R-:W-:Y:S02]  /*03a0*/  FFMA R12, R14, R26, R12 ;  /* 0x0000001a0e0c7223 */ /* 0x004fe4000000000c */
[----:B------:R-:W2:Y:S04]  /*03b0*/  LDG.E R14, desc[UR6][R18.64] ;  /* 0x00000006120e7981 */ /* 0x000ea8000c1e1900 */
[----:B------:R0:W2:Y:S01]  /*03c0*/  LDG.E R26, desc[UR6][R22.64] ;  /* 0x00000006161a7981 */ /* 0x0000a2000c1e1900 */
[----:B---3--:R-:W-:Y:S01]  /*03d0*/  FFMA R12, R24, R28, R12 ;  /* 0x0000001c180c7223 */ /* 0x008fe2000000000c */
[----:B------:R-:W-:Y:S01]  /*03e0*/  IADD3 R24, PT, PT, R8, 0x1, RZ ;  /* 0x0000000108187810 */ /* 0x000fe20007ffe0ff */
[----:B0-----:R-:W-:-:S04]  /*03f0*/  IMAD.WIDE.U32 R22, R13, 0x4, R16 ;  /* 0x000000040d167825 */ /* 0x001fc800078e0010 */
[----:B------:R-:W-:Y:S01]  /*0400*/  IMAD.WIDE.U32 R18, R24, 0x4, R20 ;  /* 0x0000000418127825 */ /* 0x000fe200078e0014 */
[----:B------:R-:W3:Y:S04]  /*0410*/  LDG.E R28, desc[UR6][R22.64] ;  /* 0x00000006161c7981 */ /* 0x000ee8000c1e1900 */
[----:B------:R0:W3:Y:S01]  /*0420*/  LDG.E R24, desc[UR6][R18.64] ;  /* 0x0000000612187981 */ /* 0x0000e2000c1e1900 */
[----:B--2---:R-:W-:Y:S01]  /*0430*/  FFMA R12, R14, R26, R12 ;  /* 0x0000001a0e0c7223 */ /* 0x004fe2000000000c */
[C---:B------:R-:W-:Y:S02]  /*0440*/  IADD3 R26, PT, PT, R8.reuse, 0x3, RZ ;  /* 0x00000003081a7810 */ /* 0x040fe40007ffe0ff */
[----:B------:R-:W-:-:S03]  /*0450*/  IADD3 R14, PT, PT, R8, 0x2, RZ ;  /* 0x00000002080e7810 */ /* 0x000fc60007ffe0ff */
[----:B0-----:R-:W-:Y:S01]  /*0460*/  IMAD.WIDE.U32 R18, R26, 0x4, R20 ;  /* 0x000000041a127825 */ /* 0x001fe200078e0014 */
[----:B------:R-:W-:-:S03]  /*0470*/  IADD3 R26, PT, PT, R8, 0x4, RZ ;  /* 0x00000004081a7810 */ /* 0x000fc60007ffe0ff */
[--C-:B------:R-:W-:Y:S02]  /*0480*/  IMAD.WIDE.U32 R22, R14, 0x4, R20.reuse ;  /* 0x000000040e167825 */ /* 0x100fe400078e0014 */
[----:B------:R0:W2:Y:S02]  /*0490*/  LDG.E R14, desc[UR6][R18.64] ;  /* 0x00000006120e7981 */ /* 0x0000a4000c1e1900 */
[----:B------:R-:W-:-:S04]  /*04a0*/  IMAD.WIDE.U32 R20, R26, 0x4, R20 ;  /* 0x000000041a147825 */ /* 0x000fc800078e0014 */
[----:B---3--:R-:W-:Y:S02]  /*04b0*/  FFMA R12, R24, R28, R12 ;  /* 0x0000001c180c7223 */ /* 0x008fe4000000000c */
[----:B------:R-:W3:Y:S01]  /*04c0*/  LDG.E R21, desc[UR6][R20.64] ;  /* 0x0000000614157981 */ /* 0x000ee2000c1e1900 */
[----:B0-----:R-:W-:-:S03]  /*04d0*/  IMAD.WIDE.U32 R18, R15, 0x4, R16 ;  /* 0x000000040f127825 */ /* 0x001fc600078e0010 */
[----:B------:R0:W4:Y:S04]  /*04e0*/  LDG.E R24, desc[UR6][R22.64] ;  /* 0x0000000616187981 */ /* 0x000128000c1e1900 */
[----:B------:R-:W4:Y:S01]  /*04f0*/  LDG.E R26, desc[UR6][R18.64] ;  /* 0x00000006121a7981 */ /* 0x000f22000c1e1900 */
[----:B0-----:R-:W-:-:S04]  /*0500*/  IMAD.WIDE.U32 R22, R25, 0x4, R16 ;  /* 0x0000000419167825 */ /* 0x001fc800078e0010 */
[----:B------:R-:W-:Y:S01]  /*0510*/  IMAD.WIDE.U32 R16, R27, 0x4, R16 ;  /* 0x000000041b107825 */ /* 0x000fe200078e0010 */
[----:B------:R-:W2:Y:S05]  /*0520*/  LDG.E R28, desc[UR6][R22.64] ;  /* 0x00000006161c7981 */ /* 0x000eaa000c1e1900 */
[----:B------:R-:W3:Y:S01]  /*0530*/  LDG.E R16, desc[UR6][R16.64] ;  /* 0x0000000610107981 */ /* 0x000ee2000c1e1900 */
[----:B------:R-:W-:-:S04]  /*0540*/  IADD3 R10, PT, PT, R10, 0x8, RZ ;  /* 0x000000080a0a7810 */ /* 0x000fc80007ffe0ff */
[----:B------:R-:W-:Y:S02]  /*0550*/  ISETP.NE.AND P1, PT, R10, RZ, PT ;  /* 0x000000ff0a00720c */ /* 0x000fe40003f25270 */
[----:B------:R-:W-:Y:S02]  /*0560*/  IADD3 R8, PT, PT, R8, 0x8, RZ ;  /* 0x0000000808087810 */ /* 0x000fe40007ffe0ff */
[C---:B------:R-:W-:Y:S02]  /*0570*/  LEA R7, R0.reuse, R7, 0x3 ;  /* 0x0000000700077211 */ /* 0x040fe400078e18ff */
[C---:B------:R-:W-:Y:S02]  /*0580*/  LEA R9, R0.reuse, R9, 0x3 ;  /* 0x0000000900097211 */ /* 0x040fe400078e18ff */
[C---:B------:R-:W-:Y:S02]  /*0590*/  LEA R11, R0.reuse, R11, 0x3 ;  /* 0x0000000b000b7211 */ /* 0x040fe400078e18ff */
[----:B------:R-:W-:-:S02]  /*05a0*/  LEA R13, R0, R13, 0x3 ;  /* 0x0000000d000d7211 */ /* 0x000fc400078e18ff */
[C---:B------:R-:W-:Y:S02]  /*05b0*/  LEA R15, R0.reuse, R15, 0x3 ;  /* 0x0000000f000f7211 */ /* 0x040fe400078e18ff */
[C---:B------:R-:W-:Y:S02]  /*05c0*/  LEA R25, R0.reuse, R25, 0x3 ;  /* 0x0000001900197211 */ /* 0x040fe400078e18ff */
[C---:B------:R-:W-:Y:S02]  /*05d0*/  LEA R27, R0.reuse, R27, 0x3 ;  /* 0x0000001b001b7211 */ /* 0x040fe400078e18ff */
[----:B------:R-:W-:Y:S01]  /*05e0*/  LEA R29, R0, R29, 0x3 ;  /* 0x0000001d001d7211 */ /* 0x000fe200078e18ff */
[----:B----4-:R-:W-:-:S04]  /*05f0*/  FFMA R12, R24, R26, R12 ;  /* 0x0000001a180c7223 */ /* 0x010fc8000000000c */
[----:B--2---:R-:W-:-:S04]  /*0600*/  FFMA R12, R14, R28, R12 ;  /* 0x0000001c0e0c7223 */ /* 0x004fc8000000000c */
[----:B---3--:R-:W-:Y:S01]  /*0610*/  FFMA R12, R21, R16, R12 ;  /* 0x00000010150c7223 */ /* 0x008fe2000000000c */
[----:B------:R-:W-:Y:S06]  /*0620*/  @P1 BRA `(.L_x_24) ;  /* 0xfffffffc000c1947 */ /* 0x000fec000383ffff */
.L_x_23:
[----:B------:R-:W-:Y:S05]  /*0630*/  @!P0 BRA `(.L_x_22) ;  /* 0x0000000400048947 */ /* 0x000fea0003800000 */
[----:B------:R-:W-:Y:S02]  /*0640*/  ISETP.GE.U32.AND P0, PT, R4, 0x4, PT ;  /* 0x000000040400780c */ /* 0x000fe40003f06070 */
[----:B------:R-:W-:-:S04]  /*0650*/  LOP3.LUT R13, R5, 0x3, RZ, 0xc0, !PT ;  /* 0x00000003050d7812 */ /* 0x000fc800078ec0ff */
[----:B------:R-:W-:-:S07]  /*0660*/  ISETP.NE.AND P1, PT, R13, RZ, PT ;  /* 0x000000ff0d00720c */ /* 0x000fce0003f25270 */
[----:B------:R-:W-:Y:S06]  /*0670*/  @!P0 BRA `(.L_x_25) ;  /* 0x00000000007c8947 */ /* 0x000fec0003800000 */
[----:B------:R-:W0:Y:S01]  /*0680*/  LDC.64 R8, c[0x0][0x398] ;  /* 0x0000e600ff087b82 */ /* 0x000e220000000a00 */
[----:B------:R-:W-:Y:S02]  /*0690*/  IMAD R15, R2, R5, R6 ;  /* 0x00000005020f7224 */ /* 0x000fe400078e0206 */
[----:B------:R-:W-:-:S03]  /*06a0*/  IMAD R17, R6, R0, R3 ;  /* 0x0000000006117224 */ /* 0x000fc600078e0203 */
[C---:B------:R-:W-:Y:S02]  /*06b0*/  IADD3 R23, PT, PT, R15.reuse, 0x1, RZ ;  /* 0x000000010f177810 */ /* 0x040fe40007ffe0ff */
[----:B------:R-:W1:Y:S01]  /*06c0*/  LDC.64 R10, c[0x0][0x390] ;  /* 0x0000e400ff0a7b82 */ /* 0x000e620000000a00 */
[C---:B------:R-:W-:Y:S02]  /*06d0*/  IADD3 R27, PT, PT, R15.reuse, 0x2, RZ ;  /* 0x000000020f1b7810 */ /* 0x040fe40007ffe0ff */
[----:B------:R-:W-:Y:S01]  /*06e0*/  IADD3 R4, PT, PT, R15, 0x3, RZ ;  /* 0x000000030f047810 */ /* 0x000fe20007ffe0ff */
[C---:B0-----:R-:W-:Y:S01]  /*06f0*/  IMAD.WIDE.U32 R20, R17.reuse, 0x4, R8 ;  /* 0x0000000411147825 */ /* 0x041fe200078e0008 */
[----:B------:R-:W-:-:S04]  /*0700*/  IADD3 R17, PT, PT, R17, R0, RZ ;  /* 0x0000000011117210 */ /* 0x000fc80007ffe0ff */
[-C--:B------:R-:W-:Y:S01]  /*0710*/  IADD3 R29, PT, PT, R17, R0.reuse, RZ ;  /* 0x00000000111d7210 */ /* 0x080fe20007ffe0ff */
[--C-:B-1----:R-:W-:Y:S01]  /*0720*/  IMAD.WIDE.U32 R24, R15, 0x4, R10.reuse ;  /* 0x000000040f187825 */ /* 0x102fe200078e000a */
[----:B------:R-:W2:Y:S03]  /*0730*/  LDG.E R20, desc[UR6][R20.64] ;  /* 0x0000000614147981 */ /* 0x000ea6000c1e1900 */
[----:B------:R-:W-:Y:S01]  /*0740*/  IMAD.WIDE.U32 R22, R23, 0x4, R10 ;  /* 0x0000000417167825 */ /* 0x000fe200078e000a */
[----:B------:R-:W2:Y:S03]  /*0750*/  LDG.E R7, desc[UR6][R24.64] ;  /* 0x0000000618077981 */ /* 0x000ea6000c1e1900 */
[----:B------:R-:W-:Y:S02]  /*0760*/  IMAD.WIDE.U32 R18, R17, 0x4, R8 ;  /* 0x0000000411127825 */ /* 0x000fe400078e0008 */
[----:B------:R-:W3:Y:S02]  /*0770*/  LDG.E R22, desc[UR6][R22.64] ;  /* 0x0000000616167981 */ /* 0x000ee4000c1e1900 */
[----:B------:R-:W-:Y:S01]  /*0780*/  IMAD.WIDE.U32 R14, R27, 0x4, R10 ;  /* 0x000000041b0e7825 */ /* 0x000fe200078e000a */
[C---:B------:R-:W-:Y:S01]  /*0790*/  IADD3 R27, PT, PT, R29.reuse, R0, RZ ;  /* 0x000000001d1b7210 */ /* 0x040fe20007ffe0ff */
[----:B------:R-:W3:Y:S02]  /*07a0*/  LDG.E R19, desc[UR6][R18.64] ;  /* 0x0000000612137981 */ /* 0x000ee4000c1e1900 */
[----:B------:R-:W-:-:S02]  /*07b0*/  IMAD.WIDE.U32 R16, R29, 0x4, R8 ;  /* 0x000000041d107825 */ /* 0x000fc400078e0008 */
[----:B------:R-:W4:Y:S02]  /*07c0*/  LDG.E R14, desc[UR6][R14.64] ;  /* 0x000000060e0e7981 */ /* 0x000f24000c1e1900 */
[----:B------:R-:W-:Y:S02]  /*07d0*/  IMAD.WIDE.U32 R10, R4, 0x4, R10 ;  /* 0x00000004040a7825 */ /* 0x000fe400078e000a */
[----:B------:R-:W4:Y:S02]  /*07e0*/  LDG.E R16, desc[UR6][R16.64] ;  /* 0x0000000610107981 */ /* 0x000f24000c1e1900 */
[----:B------:R-:W-:Y:S02]  /*07f0*/  IMAD.WIDE.U32 R8, R27, 0x4, R8 ;  /* 0x000000041b087825 */ /* 0x000fe400078e0008 */
[----:B------:R-:W5:Y:S04]  /*0800*/  LDG.E R10, desc[UR6][R10.64] ;  /* 0x000000060a0a7981 */ /* 0x000f68000c1e1900 */
[----:B------:R-:W5:Y:S01]  /*0810*/  LDG.E R8, desc[UR6][R8.64] ;  /* 0x0000000608087981 */ /* 0x000f62000c1e1900 */
[----:B------:R-:W-:Y:S01]  /*0820*/  IADD3 R6, PT, PT, R6, 0x4, RZ ;  /* 0x0000000406067810 */ /* 0x000fe20007ffe0ff */
[----:B--2---:R-:W-:-:S04]  /*0830*/  FFMA R7, R7, R20, R12 ;  /* 0x0000001407077223 */ /* 0x004fc8000000000c */
[----:B---3--:R-:W-:-:S04]  /*0840*/  FFMA R7, R22, R19, R7 ;  /* 0x0000001316077223 */ /* 0x008fc80000000007 */
[----:B----4-:R-:W-:-:S04]  /*0850*/  FFMA R7, R14, R16, R7 ;  /* 0x000000100e077223 */ /* 0x010fc80000000007 */
[----:B-----5:R-:W-:-:S07]  /*0860*/  FFMA R12, R10, R8, R7 ;  /* 0x000000080a0c7223 */ /* 0x020fce0000000007 */
.L_x_25:
[----:B------:R-:W-:Y:S05]  /*0870*/  @!P1 BRA `(.L_x_22) ;  /* 0x0000000000749947 */ /* 0x000fea0003800000 */
[----:B------:R-:W0:Y:S01]  /*0880*/  LDC.64 R8, c[0x0][0x398] ;  /* 0x0000e600ff087b82 */ /* 0x000e220000000a00 */
[----:B------:R-:W-:Y:S02]  /*0890*/  ISETP.NE.AND P0, PT, R13, 0x1, PT ;  /* 0x000000010d00780c */ /* 0x000fe40003f05270 */
[----:B------:R-:W-:-:S04]  /*08a0*/  LOP3.LUT R4, R5, 0x1, RZ, 0xc0, !PT ;  /* 0x0000000105047812 */ /* 0x000fc800078ec0ff */
[----:B------:R-:W-:Y:S01]  /*08b0*/  ISETP.NE.U32.AND P1, PT, R4, 0x1, PT ;  /* 0x000000010400780c */ /* 0x000fe20003f25070 */
[----:B------:R-:W1:Y:S06]  /*08c0*/  LDC.64 R18, c[0x0][0x390] ;  /* 0x0000e400ff127b82 */ /* 0x000e6c0000000a00 */
[----:B------:R-:W-:Y:S02]  /*08d0*/  @P0 IMAD R7, R2, R5, R6 ;  /* 0x0000000502070224 */ /* 0x000fe400078e0206 */
[----:B------:R-:W2:Y:S01]  /*08e0*/  LDC.64 R10, c[0x0][0x390] ;  /* 0x0000e400ff0a7b82 */ /* 0x000ea20000000a00 */
[C---:B------:R-:W-:Y:S01]  /*08f0*/  @P0 IMAD R17, R6.reuse, R0, R3 ;  /* 0x0000000006110224 */ /* 0x040fe200078e0203 */
[----:B------:R-:W-:-:S02]  /*0900*/  @P0 IADD3 R6, PT, PT, R6, 0x2, RZ ;  /* 0x0000000206060810 */ /* 0x000fc40007ffe0ff */
[----:B------:R-:W-:Y:S02]  /*0910*/  @P0 IADD3 R13, PT, PT, R7, 0x1, RZ ;  /* 0x00000001070d0810 */ /* 0x000fe40007ffe0ff */
[C---:B------:R-:W-:Y:S02]  /*0920*/  @P0 IADD3 R23, PT, PT, R17.reuse, R0, RZ ;  /* 0x0000000011170210 */ /* 0x040fe40007ffe0ff */
[----:B------:R-:W3:Y:S01]  /*0930*/  LDC.64 R14, c[0x0][0x398] ;  /* 0x0000e600ff0e7b82 */ /* 0x000ee20000000a00 */
[----:B0-----:R-:W-:-:S04]  /*0940*/  @P0 IMAD.WIDE.U32 R16, R17, 0x4, R8 ;  /* 0x0000000411100825 */ /* 0x001fc800078e0008 */
[----:B------:R-:W-:Y:S02]  /*0950*/  @P0 IMAD.WIDE.U32 R8, R23, 0x4, R8 ;  /* 0x0000000417080825 */ /* 0x000fe400078e0008 */
[----:B------:R-:W4:Y:S02]  /*0960*/  @P0 LDG.E R16, desc[UR6][R16.64] ;  /* 0x0000000610100981 */ /* 0x000f24000c1e1900 */
[--C-:B-1----:R-:W-:Y:S02]  /*0970*/  @P0 IMAD.WIDE.U32 R20, R7, 0x4, R18.reuse ;  /* 0x0000000407140825 */ /* 0x102fe400078e0012 */
[----:B------:R-:W5:Y:S02]  /*0980*/  @P0 LDG.E R8, desc[UR6][R8.64] ;  /* 0x0000000608080981 */ /* 0x000f64000c1e1900 */
[----:B------:R-:W-:Y:S02]  /*0990*/  @P0 IMAD.WIDE.U32 R18, R13, 0x4, R18 ;  /* 0x000000040d120825 */ /* 0x000fe400078e0012 */
[----:B------:R-:W4:Y:S02]  /*09a0*/  @P0 LDG.E R7, desc[UR6][R20.64] ;  /* 0x0000000614070981 */ /* 0x000f24000c1e1900 */
[----:B------:R-:W-:-:S02]  /*09b0*/  @!P1 IMAD R5, R2, R5, R6 ;  /* 0x0000000502059224 */ /* 0x000fc400078e0206 */
[----:B------:R-:W-:Y:S01]  /*09c0*/  @!P1 IMAD R13, R6, R0, R3 ;  /* 0x00000000060d9224 */ /* 0x000fe200078e0203 */
[----:B------:R-:W5:Y:S01]  /*09d0*/  @P0 LDG.E R18, desc[UR6][R18.64] ;  /* 0x0000000612120981 */ /* 0x000f62000c1e1900 */
[----:B--2---:R-:W-:-:S04]  /*09e0*/  @!P1 IMAD.WIDE.U32 R10, R5, 0x4, R10 ;  /* 0x00000004050a9825 */ /* 0x004fc800078e000a */
[----:B---3--:R-:W-:Y:S02]  /*09f0*/  @!P1 IMAD.WIDE.U32 R14, R13, 0x4, R14 ;  /* 0x000000040d0e9825 */ /* 0x008fe400078e000e */
[----:B------:R-:W2:Y:S04]  /*0a00*/  @!P1 LDG.E R11, desc[UR6][R10.64] ;  /* 0x000000060a0b9981 */ /* 0x000ea8000c1e1900 */
[----:B------:R-:W2:Y:S01]  /*0a10*/  @!P1 LDG.E R14, desc[UR6][R14.64] ;  /* 0x000000060e0e9981 */ /* 0x000ea2000c1e1900 */
[----:B----4-:R-:W-:-:S04]  /*0a20*/  @P0 FFMA R7, R7, R16, R12 ;  /* 0x0000001007070223 */ /* 0x010fc8000000000c */
[----:B-----5:R-:W-:-:S04]  /*0a30*/  @P0 FFMA R12, R18, R8, R7 ;  /* 0x00000008120c0223 */ /* 0x020fc80000000007 */
[----:B--2---:R-:W-:-:S07]  /*0a40*/  @!P1 FFMA R12, R11, R14, R12 ;  /* 0x0000000e0b0c9223 */ /* 0x004fce000000000c */
.L_x_22:
[----:B------:R-:W0:Y:S01]  /*0a50*/  LDC.64 R4, c[0x0][0x3a0] ;  /* 0x0000e800ff047b82 */ /* 0x000e220000000a00 */
[----:B------:R-:W-:-:S04]  /*0a60*/  IMAD R3, R2, R0, R3 ;  /* 0x0000000002037224 */ /* 0x000fc800078e0203 */
[----:B0-----:R-:W-:-:S05]  /*0a70*/  IMAD.WIDE.U32 R2, R3, 0x4, R4 ;  /* 0x0000000403027825 */ /* 0x001fca00078e0004 */
[----:B------:R-:W-:Y:S01]  /*0a80*/  STG.E desc[UR6][R2.64], R12 ;  /* 0x0000000c02007986 */ /* 0x000fe2000c101906 */
[----:B------:R-:W-:Y:S05]  /*0a90*/  EXIT ;  /* 0x000000000000794d */ /* 0x000fea0003800000 */
.L_x_26:
        /* <DEDUP_REMOVED lines=14> */
.L_x_29:


//--------------------- .nv.shared.reserved.0     --------------------------
	.section	.nv.shared.reserved.0,"aw",@nobits
	.weak		__nv_reservedSMEM_offset_0_alias
	.size		__nv_reservedSMEM_offset_0_alias, 0, 64
	.other		__nv_reservedSMEM_offset_0_alias,@"STO_CUDA_RESERVED_SHARED STV_DEFAULT"
__nv_reservedSMEM_offset_0_alias:
	.zero		0
	.zero		64


//--------------------- .nv.constant0._Z30matrixMulKernel_1thread1columniiiPKfS0_Pf --------------------------
	.section	.nv.constant0._Z30matrixMulKernel_1thread1columniiiPKfS0_Pf,"a",@progbits
	.sectionflags	@""
	.align	4
.nv.constant0._Z30matrixMulKernel_1thread1columniiiPKfS0_Pf:
	.zero		936


//--------------------- .nv.constant0._Z27matrixMulKernel_1thread1rowiiiPKfS0_Pf --------------------------
	.section	.nv.constant0._Z27matrixMulKernel_1thread1rowiiiPKfS0_Pf,"a",@progbits
	.sectionflags	@""
	.align	4
.nv.constant0._Z27matrixMulKernel_1thread1rowiiiPKfS0_Pf:
	.zero		936


//--------------------- .nv.constant0._Z31matrixMulKernel_1thread1elementiiiPKfS0_Pf --------------------------
	.section	.nv.constant0._Z31matrixMulKernel_1thread1elementiiiPKfS0_Pf,"a",@progbits
	.sectionflags	@""
	.align	4
.nv.constant0._Z31matrixMulKernel_1thread1elementiiiPKfS0_Pf:
	.zero		936


//--------------------- SYMBOLS --------------------------

	.type		.nv.reservedSmem.offset0,@object
	.size		.nv.reservedSmem.offset0,0x4
